	.target	sm_100a

	.elftype	@"ET_EXEC"


//--------------------- .note.nv.tkinfo           --------------------------
	.section	.note.nv.tkinfo,"",@"SHT_NOTE"
	.sectionflags	@"SHF_NOTE_NV_TKINFO"
	.tkinfo
        /*0018*/ 	.word	0x00000002
        /*0030*/ 	.string	""
        /*0030*/ 	.string	"ptxas"
        /*0030*/ 	.string	"Cuda compilation tools, release 13.0, V13.0.88"
        /*0030*/ 	.string	"Build cuda_13.0.r13.0/compiler.36424714_0"
        /*0030*/ 	.string	"-arch sm_100a -m 64 "



//--------------------- .note.nv.cuinfo           --------------------------
	.section	.note.nv.cuinfo,"",@"SHT_NOTE"
	.sectionflags	@"SHF_NOTE_NV_CUINFO"
        /*0018*/ 	.short	0x0002
        /*001a*/ 	.short	0x0064
        /*001c*/ 	.short	0x0082
	.zero		2


//--------------------- .nv.info                  --------------------------
	.section	.nv.info,"",@"SHT_CUDA_INFO"
	.align	4


	//----- nvinfo : EIATTR_REGCOUNT
	.align		4
        /*0000*/ 	.byte	0x04, 0x2f
        /*0002*/ 	.short	(.L_19 - .L_18)
	.align		4
.L_18:
        /*0004*/ 	.word	index@(_ZN7cutlass13device_kernelINS_4gemm6kernel13GemmUniversalIN4cute5tupleIJiiiiEEENS1_10collective13CollectiveMmaINS1_35MainloopSm100TmaUmmaWarpSpecializedILi4ELi2ELi4ENS5_IJNS4_1CILi1EEESB_SB_EEEEENS5_IJNSA_ILi64EEENSA_ILi256EEENSA_ILi32EEEEEENS_10bfloat16_tENS5_IJlSB_lEEESI_SJ_NS4_8TiledMMAINS4_8MMA_AtomIJNS4_20SM100_MMA_F16BF16_SSISI_SI_fLi64ELi256ELNS4_4UMMA5MajorE0ELSO_0ELNSN_7ScaleInE0ELSP_0EEEEEENS4_6LayoutISC_NS5_IJNSA_ILi0EEEST_ST_EEEEENS5_IJNS4_10UnderscoreESW_SW_EEEEENS4_13SM90_TMA_LOADENS4_14ComposedLayoutINS4_7SwizzleILi2ELi4ELi3EEENS4_18smem_ptr_flag_bitsILi16EEENSS_INS5_IJNSA_ILi8EEESG_EEENS5_IJSG_SB_EEEEEEEvNS4_8identityESZ_S19_vS1A_EENS_8epilogue10collective18CollectiveEpilogueINS1C_23Sm100TmaWarpSpecializedILi4ELi2ELi32ELb1ELb0EEEJSH_NS5_IJNSS_ISE_SB_EES1H_EEESI_SJ_SI_SJ_NS1C_6fusion15FusionCallbacksIS1G_NS1J_17LinearCombinationISI_fSI_fLNS_15FloatRoundStyleE2EEESH_S1I_JEEENS4_5SM1004TMEM4LOAD26SM100_TMEM_LOAD_16dp256b8xESZ_NS10_INS11_ILi3ELi4ELi3EEES14_NSS_INS5_IJS15_SE_EEENS5_IJSE_SB_EEEEEEENS4_17SM75_U32x4_LDSM_NENS4_14SM90_TMA_STOREES1X_NS4_17SM90_U32x4_STSM_NENS4_39AutoVectorizingCopyWithAssumedAlignmentILi128EEEEEEvvEEEEvNT_6ParamsE)
        /*0008*/ 	.word	0x00000070


	//----- nvinfo : EIATTR_FRAME_SIZE
	.align		4
.L_19:
        /*000c*/ 	.byte	0x04, 0x11
        /*000e*/ 	.short	(.L_21 - .L_20)
	.align		4
.L_20:
        /*0010*/ 	.word	index@($__internal_2_$__cuda_sm10x_tcgen05_guardrail_trap_unallocated_columns_being_dealloced)
        /*0014*/ 	.word	0x00000000


	//----- nvinfo : EIATTR_FRAME_SIZE
	.align		4
.L_21:
        /*0018*/ 	.byte	0x04, 0x11
        /*001a*/ 	.short	(.L_23 - .L_22)
	.align		4
.L_22:
        /*001c*/ 	.word	index@($__internal_1_$__cuda_sm10x_tcgen05_guardrail_trap_phase_invalid_during_alloc)
        /*0020*/ 	.word	0x00000000


	//----- nvinfo : EIATTR_FRAME_SIZE
	.align		4
.L_23:
        /*0024*/ 	.byte	0x04, 0x11
        /*0026*/ 	.short	(.L_25 - .L_24)
	.align		4
.L_24:
        /*0028*/ 	.word	index@($__internal_0_$__cuda_sm10x_tcgen05_guardrail_trap_col_being_dealloced_not_returned_by_alloc)
        /*002c*/ 	.word	0x00000000


	//----- nvinfo : EIATTR_FRAME_SIZE
	.align		4
.L_25:
        /*0030*/ 	.byte	0x04, 0x11
        /*0032*/ 	.short	(.L_27 - .L_26)
	.align		4
.L_26:
        /*0034*/ 	.word	index@(_ZN7cutlass13device_kernelINS_4gemm6kernel13GemmUniversalIN4cute5tupleIJiiiiEEENS1_10collective13CollectiveMmaINS1_35MainloopSm100TmaUmmaWarpSpecializedILi4ELi2ELi4ENS5_IJNS4_1CILi1EEESB_SB_EEEEENS5_IJNSA_ILi64EEENSA_ILi256EEENSA_ILi32EEEEEENS_10bfloat16_tENS5_IJlSB_lEEESI_SJ_NS4_8TiledMMAINS4_8MMA_AtomIJNS4_20SM100_MMA_F16BF16_SSISI_SI_fLi64ELi256ELNS4_4UMMA5MajorE0ELSO_0ELNSN_7ScaleInE0ELSP_0EEEEEENS4_6LayoutISC_NS5_IJNSA_ILi0EEEST_ST_EEEEENS5_IJNS4_10UnderscoreESW_SW_EEEEENS4_13SM90_TMA_LOADENS4_14ComposedLayoutINS4_7SwizzleILi2ELi4ELi3EEENS4_18smem_ptr_flag_bitsILi16EEENSS_INS5_IJNSA_ILi8EEESG_EEENS5_IJSG_SB_EEEEEEEvNS4_8identityESZ_S19_vS1A_EENS_8epilogue10collective18CollectiveEpilogueINS1C_23Sm100TmaWarpSpecializedILi4ELi2ELi32ELb1ELb0EEEJSH_NS5_IJNSS_ISE_SB_EES1H_EEESI_SJ_SI_SJ_NS1C_6fusion15FusionCallbacksIS1G_NS1J_17LinearCombinationISI_fSI_fLNS_15FloatRoundStyleE2EEESH_S1I_JEEENS4_5SM1004TMEM4LOAD26SM100_TMEM_LOAD_16dp256b8xESZ_NS10_INS11_ILi3ELi4ELi3EEES14_NSS_INS5_IJS15_SE_EEENS5_IJSE_SB_EEEEEEENS4_17SM75_U32x4_LDSM_NENS4_14SM90_TMA_STOREES1X_NS4_17SM90_U32x4_STSM_NENS4_39AutoVectorizingCopyWithAssumedAlignmentILi128EEEEEEvvEEEEvNT_6ParamsE)
        /*0038*/ 	.word	0x00000000


	//----- nvinfo : EIATTR_MIN_STACK_SIZE
	.align		4
.L_27:
        /*003c*/ 	.byte	0x04, 0x12
        /*003e*/ 	.short	(.L_29 - .L_28)
	.align		4
.L_28:
        /*0040*/ 	.word	index@(_ZN7cutlass13device_kernelINS_4gemm6kernel13GemmUniversalIN4cute5tupleIJiiiiEEENS1_10collective13CollectiveMmaINS1_35MainloopSm100TmaUmmaWarpSpecializedILi4ELi2ELi4ENS5_IJNS4_1CILi1EEESB_SB_EEEEENS5_IJNSA_ILi64EEENSA_ILi256EEENSA_ILi32EEEEEENS_10bfloat16_tENS5_IJlSB_lEEESI_SJ_NS4_8TiledMMAINS4_8MMA_AtomIJNS4_20SM100_MMA_F16BF16_SSISI_SI_fLi64ELi256ELNS4_4UMMA5MajorE0ELSO_0ELNSN_7ScaleInE0ELSP_0EEEEEENS4_6LayoutISC_NS5_IJNSA_ILi0EEEST_ST_EEEEENS5_IJNS4_10UnderscoreESW_SW_EEEEENS4_13SM90_TMA_LOADENS4_14ComposedLayoutINS4_7SwizzleILi2ELi4ELi3EEENS4_18smem_ptr_flag_bitsILi16EEENSS_INS5_IJNSA_ILi8EEESG_EEENS5_IJSG_SB_EEEEEEEvNS4_8identityESZ_S19_vS1A_EENS_8epilogue10collective18CollectiveEpilogueINS1C_23Sm100TmaWarpSpecializedILi4ELi2ELi32ELb1ELb0EEEJSH_NS5_IJNSS_ISE_SB_EES1H_EEESI_SJ_SI_SJ_NS1C_6fusion15FusionCallbacksIS1G_NS1J_17LinearCombinationISI_fSI_fLNS_15FloatRoundStyleE2EEESH_S1I_JEEENS4_5SM1004TMEM4LOAD26SM100_TMEM_LOAD_16dp256b8xESZ_NS10_INS11_ILi3ELi4ELi3EEES14_NSS_INS5_IJS15_SE_EEENS5_IJSE_SB_EEEEEEENS4_17SM75_U32x4_LDSM_NENS4_14SM90_TMA_STOREES1X_NS4_17SM90_U32x4_STSM_NENS4_39AutoVectorizingCopyWithAssumedAlignmentILi128EEEEEEvvEEEEvNT_6ParamsE)
        /*0044*/ 	.word	0x00000000
.L_29:


//--------------------- .nv.compat                --------------------------
	.section	.nv.compat,"",@"SHT_CUDA_COMPAT_INFO"
	.align	4
        /*0000*/ 	.byte	0x02, 0x09, 0x01, 0x00, 0x02, 0x02, 0x02, 0x00, 0x02, 0x05, 0x05, 0x00, 0x03, 0x07, 0x01, 0x01
        /*0010*/ 	.byte	0x02, 0x03, 0x01, 0x00, 0x02, 0x06, 0x01, 0x00, 0x04, 0x0b, 0x08, 0x00, 0x09, 0x00, 0x00, 0x00
        /*0020*/ 	.byte	0x00, 0x00, 0x00, 0x00


//--------------------- .nv.info._ZN7cutlass13device_kernelINS_4gemm6kernel13GemmUniversalIN4cute5tupleIJiiiiEEENS1_10collective13CollectiveMmaINS1_35MainloopSm100TmaUmmaWarpSpecializedILi4ELi2ELi4ENS5_IJNS4_1CILi1EEESB_SB_EEEEENS5_IJNSA_ILi64EEENSA_ILi256EEENSA_ILi32EEEEEENS_10bfloat16_tENS5_IJlSB_lEEESI_SJ_NS4_8TiledMMAINS4_8MMA_AtomIJNS4_20SM100_MMA_F16BF16_SSISI_SI_fLi64ELi256ELNS4_4UMMA5MajorE0ELSO_0ELNSN_7ScaleInE0ELSP_0EEEEEENS4_6LayoutISC_NS5_IJNSA_ILi0EEEST_ST_EEEEENS5_IJNS4_10UnderscoreESW_SW_EEEEENS4_13SM90_TMA_LOADENS4_14ComposedLayoutINS4_7SwizzleILi2ELi4ELi3EEENS4_18smem_ptr_flag_bitsILi16EEENSS_INS5_IJNSA_ILi8EEESG_EEENS5_IJSG_SB_EEEEEEEvNS4_8identityESZ_S19_vS1A_EENS_8epilogue10collective18CollectiveEpilogueINS1C_23Sm100TmaWarpSpecializedILi4ELi2ELi32ELb1ELb0EEEJSH_NS5_IJNSS_ISE_SB_EES1H_EEESI_SJ_SI_SJ_NS1C_6fusion15FusionCallbacksIS1G_NS1J_17LinearCombinationISI_fSI_fLNS_15FloatRoundStyleE2EEESH_S1I_JEEENS4_5SM1004TMEM4LOAD26SM100_TMEM_LOAD_16dp256b8xESZ_NS10_INS11_ILi3ELi4ELi3EEES14_NSS_INS5_IJS15_SE_EEENS5_IJSE_SB_EEEEEEENS4_17SM75_U32x4_LDSM_NENS4_14SM90_TMA_STOREES1X_NS4_17SM90_U32x4_STSM_NENS4_39AutoVectorizingCopyWithAssumedAlignmentILi128EEEEEEvvEEEEvNT_6ParamsE --------------------------
	.section	.nv.info._ZN7cutlass13device_kernelINS_4gemm6kernel13GemmUniversalIN4cute5tupleIJiiiiEEENS1_10collective13CollectiveMmaINS1_35MainloopSm100TmaUmmaWarpSpecializedILi4ELi2ELi4ENS5_IJNS4_1CILi1EEESB_SB_EEEEENS5_IJNSA_ILi64EEENSA_ILi256EEENSA_ILi32EEEEEENS_10bfloat16_tENS5_IJlSB_lEEESI_SJ_NS4_8TiledMMAINS4_8MMA_AtomIJNS4_20SM100_MMA_F16BF16_SSISI_SI_fLi64ELi256ELNS4_4UMMA5MajorE0ELSO_0ELNSN_7ScaleInE0ELSP_0EEEEEENS4_6LayoutISC_NS5_IJNSA_ILi0EEEST_ST_EEEEENS5_IJNS4_10UnderscoreESW_SW_EEEEENS4_13SM90_TMA_LOADENS4_14ComposedLayoutINS4_7SwizzleILi2ELi4ELi3EEENS4_18smem_ptr_flag_bitsILi16EEENSS_INS5_IJNSA_ILi8EEESG_EEENS5_IJSG_SB_EEEEEEEvNS4_8identityESZ_S19_vS1A_EENS_8epilogue10collective18CollectiveEpilogueINS1C_23Sm100TmaWarpSpecializedILi4ELi2ELi32ELb1ELb0EEEJSH_NS5_IJNSS_ISE_SB_EES1H_EEESI_SJ_SI_SJ_NS1C_6fusion15FusionCallbacksIS1G_NS1J_17LinearCombinationISI_fSI_fLNS_15FloatRoundStyleE2EEESH_S1I_JEEENS4_5SM1004TMEM4LOAD26SM100_TMEM_LOAD_16dp256b8xESZ_NS10_INS11_ILi3ELi4ELi3EEES14_NSS_INS5_IJS15_SE_EEENS5_IJSE_SB_EEEEEEENS4_17SM75_U32x4_LDSM_NENS4_14SM90_TMA_STOREES1X_NS4_17SM90_U32x4_STSM_NENS4_39AutoVectorizingCopyWithAssumedAlignmentILi128EEEEEEvvEEEEvNT_6ParamsE,"",@"SHT_CUDA_INFO"
	.sectionflags	@""
	.align	4


	//----- nvinfo : EIATTR_CUDA_API_VERSION
	.align		4
        /*0000*/ 	.byte	0x04, 0x37
        /*0002*/ 	.short	(.L_31 - .L_30)
.L_30:
        /*0004*/ 	.word	0x00000082


	//----- nvinfo : EIATTR_KPARAM_INFO
	.align		4
.L_31:
        /*0008*/ 	.byte	0x04, 0x17
        /*000a*/ 	.short	(.L_33 - .L_32)
.L_32:
        /*000c*/ 	.word	0x00000000
        /*0010*/ 	.short	0x0000
        /*0012*/ 	.short	0x0000
        /*0014*/ 	.byte	0x00, 0xf0, 0x01, 0x20


	//----- nvinfo : EIATTR_AT_ENTRY_FRAGMENTS
	.align		4
.L_33:
        /*0018*/ 	.byte	0x04, 0x4f
        /*001a*/ 	.short	(.L_35 - .L_34)


	//   ....[0]....
.L_34:
        /*001c*/ 	.word	0x00000006


	//----- nvinfo : EIATTR_RESERVED_SMEM_USED
	.align		4
.L_35:
        /*0020*/ 	.byte	0x01, 0x41
	.zero		2


	//----- nvinfo : EIATTR_SPARSE_MMA_MASK
	.align		4
        /*0024*/ 	.byte	0x03, 0x50
        /*0026*/ 	.short	0x0000


	//----- nvinfo : EIATTR_TCGEN05_1CTA_USED
	.align		4
        /*0028*/ 	.byte	0x01, 0x51
	.zero		2


	//----- nvinfo : EIATTR_MAXREG_COUNT
	.align		4
        /*002c*/ 	.byte	0x03, 0x1b
        /*002e*/ 	.short	0x00ff


	//----- nvinfo : EIATTR_NUM_BARRIERS
	.align		4
        /*0030*/ 	.byte	0x02, 0x4c
        /*0032*/ 	.byte	0x07
	.zero		1


	//----- nvinfo : EIATTR_EXTERNS
	.align		4
        /*0034*/ 	.byte	0x04, 0x0f
        /*0036*/ 	.short	(.L_37 - .L_36)


	//   ....[0]....
	.align		4
.L_36:
        /*0038*/ 	.word	index@(__assertfail)


	//----- nvinfo : EIATTR_MERCURY_ISA_VERSION
	.align		4
.L_37:
        /*003c*/ 	.byte	0x03, 0x5f
        /*003e*/ 	.short	0x0101


	//----- nvinfo : EIATTR_INT_WARP_WIDE_INSTR_OFFSETS
	.align		4
        /*0040*/ 	.byte	0x04, 0x31
        /*0042*/ 	.short	(.L_39 - .L_38)


	//   ....[0]....
.L_38:
        /*0044*/ 	.word	0x00001de0


	//   ....[1]....
        /*0048*/ 	.word	0x000037a0


	//   ....[2]....
        /*004c*/ 	.word	0x000037d0


	//   ....[3]....
        /*0050*/ 	.word	0x00003820


	//   ....[4]....
        /*0054*/ 	.word	0x00004140


	//   ....[5]....
        /*0058*/ 	.word	0x000041a0


	//   ....[6]....
        /*005c*/ 	.word	0x00004280


	//   ....[7]....
        /*0060*/ 	.word	0x000042f0


	//   ....[8]....
        /*0064*/ 	.word	0x00004400


	//   ....[9]....
        /*0068*/ 	.word	0x00004490


	//   ....[10]....
        /*006c*/ 	.word	0x00004660


	//   ....[11]....
        /*0070*/ 	.word	0x000047c0


	//----- nvinfo : EIATTR_COOP_GROUP_MASK_REGIDS
	.align		4
.L_39:
        /*0074*/ 	.byte	0x04, 0x29
        /*0076*/ 	.short	(.L_41 - .L_40)


	//   ....[0]....
.L_40:
        /*0078*/ 	.word	0xffffffff


	//   ....[1]....
        /*007c*/ 	.word	0xffffffff


	//   ....[2]....
        /*0080*/ 	.word	0xffffffff


	//   ....[3]....
        /*0084*/ 	.word	0xffffffff


	//   ....[4]....
        /*0088*/ 	.word	0xffffffff


	//   ....[5]....
        /*008c*/ 	.word	0xffffffff


	//   ....[6]....
        /*0090*/ 	.word	0xffffffff


	//   ....[7]....
        /*0094*/ 	.word	0xffffffff


	//   ....[8]....
        /*0098*/ 	.word	0xffffffff


	//   ....[9]....
        /*009c*/ 	.word	0xffffffff


	//   ....[10]....
        /*00a0*/ 	.word	0xffffffff


	//   ....[11]....
        /*00a4*/ 	.word	0xffffffff


	//   ....[12]....
        /*00a8*/ 	.word	0xffffffff


	//----- nvinfo : EIATTR_COOP_GROUP_INSTR_OFFSETS
	.align		4
.L_41:
        /*00ac*/ 	.byte	0x04, 0x28
        /*00ae*/ 	.short	(.L_43 - .L_42)


	//   ....[0]....
.L_42:
        /*00b0*/ 	.word	0x00000090


	//   ....[1]....
        /*00b4*/ 	.word	0x000004d0


	//   ....[2]....
        /*00b8*/ 	.word	0x00000640


	//   ....[3]....
        /*00bc*/ 	.word	0x000007e0


	//   ....[4]....
        /*00c0*/ 	.word	0x000008e0


	//   ....[5]....
        /*00c4*/ 	.word	0x00000a50


	//   ....[6]....
        /*00c8*/ 	.word	0x00000bf0


	//   ....[7]....
        /*00cc*/ 	.word	0x00001cc0


	//   ....[8]....
        /*00d0*/ 	.word	0x00002aa0


	//   ....[9]....
        /*00d4*/ 	.word	0x00002cb0


	//   ....[10]....
        /*00d8*/ 	.word	0x00002ce0


	//   ....[11]....
        /*00dc*/ 	.word	0x00003690


	//   ....[12]....
        /*00e0*/ 	.word	0x000038c0


	//----- nvinfo : EIATTR_VRC_CTA_INIT_COUNT
	.align		4
.L_43:
        /*00e4*/ 	.byte	0x02, 0x4a
        /*00e6*/ 	.byte	0x80
	.zero		1


	//----- nvinfo : EIATTR_SYSCALL_OFFSETS
	.align		4
        /*00e8*/ 	.byte	0x04, 0x46
        /*00ea*/ 	.short	(.L_45 - .L_44)


	//   ....[0]....
.L_44:
        /*00ec*/ 	.word	0x00005270


	//   ....[1]....
        /*00f0*/ 	.word	0x00005360


	//   ....[2]....
        /*00f4*/ 	.word	0x00005b90


	//   ....[3]....
        /*00f8*/ 	.word	0x00006850


	//   ....[4]....
        /*00fc*/ 	.word	0x000074b0


	//   ....[5]....
        /*0100*/ 	.word	0x00008110


	//----- nvinfo : EIATTR_MBARRIER_INSTR_OFFSETS
	.align		4
.L_45:
        /*0104*/ 	.byte	0x04, 0x39
        /*0106*/ 	.short	(.L_47 - .L_46)


	//   ....[0]....
.L_46:
        /*0108*/ 	.word	0x000005b0
        /*010c*/ 	.word	0x000000ff
        /*0110*/ 	.word	0x00000000
        /*0114*/ 	.short	0x0100
        /*0116*/ 	.byte	0x05
	.zero		1


	//   ....[1]....
        /*0118*/ 	.word	0x000005c0
        /*011c*/ 	.word	0x000000ff
        /*0120*/ 	.word	0x00000020
        /*0124*/ 	.short	0x0100
        /*0126*/ 	.byte	0x05
	.zero		1


	//   ....[2]....
        /*0128*/ 	.word	0x000005d0
        /*012c*/ 	.word	0x000000ff
        /*0130*/ 	.word	0x00000008
        /*0134*/ 	.short	0x0100
        /*0136*/ 	.byte	0x05
	.zero		1


	//   ....[3]....
        /*0138*/ 	.word	0x000005e0
        /*013c*/ 	.word	0x000000ff
        /*0140*/ 	.word	0x00000028
        /*0144*/ 	.short	0x0100
        /*0146*/ 	.byte	0x05
	.zero		1


	//   ....[4]....
        /*0148*/ 	.word	0x000005f0
        /*014c*/ 	.word	0x000000ff
        /*0150*/ 	.word	0x00000010
        /*0154*/ 	.short	0x0100
        /*0156*/ 	.byte	0x05
	.zero		1


	//   ....[5]....
        /*0158*/ 	.word	0x00000600
        /*015c*/ 	.word	0x000000ff
        /*0160*/ 	.word	0x00000030
        /*0164*/ 	.short	0x0100
        /*0166*/ 	.byte	0x05
	.zero		1


	//   ....[6]....
        /*0168*/ 	.word	0x00000610
        /*016c*/ 	.word	0x000000ff
        /*0170*/ 	.word	0x00000018
        /*0174*/ 	.short	0x0100
        /*0176*/ 	.byte	0x05
	.zero		1


	//   ....[7]....
        /*0178*/ 	.word	0x00000620
        /*017c*/ 	.word	0x000000ff
        /*0180*/ 	.word	0x00000038
        /*0184*/ 	.short	0x0100
        /*0186*/ 	.byte	0x05
	.zero		1


	//   ....[8]....
        /*0188*/ 	.word	0x00000750
        /*018c*/ 	.word	0x000000ff
        /*0190*/ 	.word	0x00000040
        /*0194*/ 	.short	0x0100
        /*0196*/ 	.byte	0x07
	.zero		1


	//   ....[9]....
        /*0198*/ 	.word	0x00000760
        /*019c*/ 	.word	0x000000ff
        /*01a0*/ 	.word	0x00000060
        /*01a4*/ 	.short	0x0100
        /*01a6*/ 	.byte	0x07
	.zero		1


	//   ....[10]....
        /*01a8*/ 	.word	0x00000770
        /*01ac*/ 	.word	0x000000ff
        /*01b0*/ 	.word	0x00000048
        /*01b4*/ 	.short	0x0100
        /*01b6*/ 	.byte	0x07
	.zero		1


	//   ....[11]....
        /*01b8*/ 	.word	0x00000780
        /*01bc*/ 	.word	0x000000ff
        /*01c0*/ 	.word	0x00000068
        /*01c4*/ 	.short	0x0100
        /*01c6*/ 	.byte	0x07
	.zero		1


	//   ....[12]....
        /*01c8*/ 	.word	0x00000790
        /*01cc*/ 	.word	0x000000ff
        /*01d0*/ 	.word	0x00000050
        /*01d4*/ 	.short	0x0100
        /*01d6*/ 	.byte	0x07
	.zero		1


	//   ....[13]....
        /*01d8*/ 	.word	0x000007a0
        /*01dc*/ 	.word	0x000000ff
        /*01e0*/ 	.word	0x00000070
        /*01e4*/ 	.short	0x0100
        /*01e6*/ 	.byte	0x07
	.zero		1


	//   ....[14]....
        /*01e8*/ 	.word	0x000007b0
        /*01ec*/ 	.word	0x000000ff
        /*01f0*/ 	.word	0x00000058
        /*01f4*/ 	.short	0x0100
        /*01f6*/ 	.byte	0x07
	.zero		1


	//   ....[15]....
        /*01f8*/ 	.word	0x000007c0
        /*01fc*/ 	.word	0x000000ff
        /*0200*/ 	.word	0x00000078
        /*0204*/ 	.short	0x0100
        /*0206*/ 	.byte	0x07
	.zero		1


	//   ....[16]....
        /*0208*/ 	.word	0x000008b0
        /*020c*/ 	.word	0x000000ff
        /*0210*/ 	.word	0x00000080
        /*0214*/ 	.short	0x0100
        /*0216*/ 	.byte	0x05
	.zero		1


	//   ....[17]....
        /*0218*/ 	.word	0x000008c0
        /*021c*/ 	.word	0x000000ff
        /*0220*/ 	.word	0x00000088
        /*0224*/ 	.short	0x0100
        /*0226*/ 	.byte	0x05
	.zero		1


	//   ....[18]....
        /*0228*/ 	.word	0x00000a00
        /*022c*/ 	.word	0x000000ff
        /*0230*/ 	.word	0x00000090
        /*0234*/ 	.short	0x0100
        /*0236*/ 	.byte	0x05
	.zero		1


	//   ....[19]....
        /*0238*/ 	.word	0x00000a10
        /*023c*/ 	.word	0x000000ff
        /*0240*/ 	.word	0x000000a0
        /*0244*/ 	.short	0x0100
        /*0246*/ 	.byte	0x05
	.zero		1


	//   ....[20]....
        /*0248*/ 	.word	0x00000a20
        /*024c*/ 	.word	0x000000ff
        /*0250*/ 	.word	0x00000098
        /*0254*/ 	.short	0x0100
        /*0256*/ 	.byte	0x05
	.zero		1


	//   ....[21]....
        /*0258*/ 	.word	0x00000a30
        /*025c*/ 	.word	0x000000ff
        /*0260*/ 	.word	0x000000a8
        /*0264*/ 	.short	0x0100
        /*0266*/ 	.byte	0x05
	.zero		1


	//   ....[22]....
        /*0268*/ 	.word	0x00000b60
        /*026c*/ 	.word	0x000000ff
        /*0270*/ 	.word	0x000000b0
        /*0274*/ 	.short	0x0100
        /*0276*/ 	.byte	0x07
	.zero		1


	//   ....[23]....
        /*0278*/ 	.word	0x00000b70
        /*027c*/ 	.word	0x000000ff
        /*0280*/ 	.word	0x000000d0
        /*0284*/ 	.short	0x0100
        /*0286*/ 	.byte	0x07
	.zero		1


	//   ....[24]....
        /*0288*/ 	.word	0x00000b80
        /*028c*/ 	.word	0x000000ff
        /*0290*/ 	.word	0x000000b8
        /*0294*/ 	.short	0x0100
        /*0296*/ 	.byte	0x07
	.zero		1


	//   ....[25]....
        /*0298*/ 	.word	0x00000b90
        /*029c*/ 	.word	0x000000ff
        /*02a0*/ 	.word	0x000000d8
        /*02a4*/ 	.short	0x0100
        /*02a6*/ 	.byte	0x07
	.zero		1


	//   ....[26]....
        /*02a8*/ 	.word	0x00000ba0
        /*02ac*/ 	.word	0x000000ff
        /*02b0*/ 	.word	0x000000c0
        /*02b4*/ 	.short	0x0100
        /*02b6*/ 	.byte	0x07
	.zero		1


	//   ....[27]....
        /*02b8*/ 	.word	0x00000bb0
        /*02bc*/ 	.word	0x000000ff
        /*02c0*/ 	.word	0x000000e0
        /*02c4*/ 	.short	0x0100
        /*02c6*/ 	.byte	0x07
	.zero		1


	//   ....[28]....
        /*02c8*/ 	.word	0x00000bc0
        /*02cc*/ 	.word	0x000000ff
        /*02d0*/ 	.word	0x000000c8
        /*02d4*/ 	.short	0x0100
        /*02d6*/ 	.byte	0x07
	.zero		1


	//   ....[29]....
        /*02d8*/ 	.word	0x00000bd0
        /*02dc*/ 	.word	0x000000ff
        /*02e0*/ 	.word	0x000000e8
        /*02e4*/ 	.short	0x0100
        /*02e6*/ 	.byte	0x07
	.zero		1


	//   ....[30]....
        /*02e8*/ 	.word	0x00000cc0
        /*02ec*/ 	.word	0x000000ff
        /*02f0*/ 	.word	0x000000f0
        /*02f4*/ 	.short	0x0100
        /*02f6*/ 	.byte	0x05
	.zero		1


	//   ....[31]....
        /*02f8*/ 	.word	0x00000cd0
        /*02fc*/ 	.word	0x000000ff
        /*0300*/ 	.word	0x00000100
        /*0304*/ 	.short	0x0100
        /*0306*/ 	.byte	0x05
	.zero		1


	//   ....[32]....
        /*0308*/ 	.word	0x00000ce0
        /*030c*/ 	.word	0x000000ff
        /*0310*/ 	.word	0x000000f8
        /*0314*/ 	.short	0x0100
        /*0316*/ 	.byte	0x05
	.zero		1


	//   ....[33]....
        /*0318*/ 	.word	0x00000cf0
        /*031c*/ 	.word	0x000000ff
        /*0320*/ 	.word	0x00000108
        /*0324*/ 	.short	0x0100
        /*0326*/ 	.byte	0x05
	.zero		1


	//   ....[34]....
        /*0328*/ 	.word	0x000015c0
        /*032c*/ 	.word	0x00000002
        /*0330*/ 	.word	0x00000100
        /*0334*/ 	.short	0x010a
        /*0336*/ 	.byte	0xff
	.zero		1


	//   ....[35]....
        /*0338*/ 	.word	0x000015f0
        /*033c*/ 	.word	0x00000002
        /*0340*/ 	.word	0x000000f0
        /*0344*/ 	.short	0x0101
        /*0346*/ 	.byte	0xff
	.zero		1


	//   ....[36]....
        /*0348*/ 	.word	0x000016c0
        /*034c*/ 	.word	0x000000ff
        /*0350*/ 	.word	0x00000020
        /*0354*/ 	.short	0x010a
        /*0356*/ 	.byte	0x08
	.zero		1


	//   ....[37]....
        /*0358*/ 	.word	0x00001760
        /*035c*/ 	.word	0x000000ff
        /*0360*/ 	.word	0x00000020
        /*0364*/ 	.short	0x010a
        /*0366*/ 	.byte	0x21
	.zero		1


	//   ....[38]....
        /*0368*/ 	.word	0x000018b0
        /*036c*/ 	.word	0x000000ff
        /*0370*/ 	.word	0x00000020
        /*0374*/ 	.short	0x010a
        /*0376*/ 	.byte	0x08
	.zero		1


	//   ....[39]....
        /*0378*/ 	.word	0x000019c0
        /*037c*/ 	.word	0x000000ff
        /*0380*/ 	.word	0x00000088
        /*0384*/ 	.short	0x0101
        /*0386*/ 	.byte	0x04
	.zero		1


	//   ....[40]....
        /*0388*/ 	.word	0x000019e0
        /*038c*/ 	.word	0x000000ff
        /*0390*/ 	.word	0x00000020
        /*0394*/ 	.short	0x010a
        /*0396*/ 	.byte	0x08
	.zero		1


	//   ....[41]....
        /*0398*/ 	.word	0x00001a60
        /*039c*/ 	.word	0x000000ff
        /*03a0*/ 	.word	0x00000020
        /*03a4*/ 	.short	0x010a
        /*03a6*/ 	.byte	0x11
	.zero		1


	//   ....[42]....
        /*03a8*/ 	.word	0x00001bb0
        /*03ac*/ 	.word	0x000000ff
        /*03b0*/ 	.word	0x00000020
        /*03b4*/ 	.short	0x010a
        /*03b6*/ 	.byte	0x08
	.zero		1


	//   ....[43]....
        /*03b8*/ 	.word	0x00001cf0
        /*03bc*/ 	.word	0x00000002
        /*03c0*/ 	.word	0x00000090
        /*03c4*/ 	.short	0x010a
        /*03c6*/ 	.byte	0xff
	.zero		1


	//   ....[44]....
        /*03c8*/ 	.word	0x00001db0
        /*03cc*/ 	.word	0x00000002
        /*03d0*/ 	.word	0x00000000
        /*03d4*/ 	.short	0x0101
        /*03d6*/ 	.byte	0xff
	.zero		1


	//   ....[45]....
        /*03d8*/ 	.word	0x00002310
        /*03dc*/ 	.word	0x000000ff
        /*03e0*/ 	.word	0x00000000
        /*03e4*/ 	.short	0x010a
        /*03e6*/ 	.byte	0x05
	.zero		1


	//   ....[46]....
        /*03e8*/ 	.word	0x000023a0
        /*03ec*/ 	.word	0x000000ff
        /*03f0*/ 	.word	0x00000000
        /*03f4*/ 	.short	0x010a
        /*03f6*/ 	.byte	0x05
	.zero		1


	//   ....[47]....
        /*03f8*/ 	.word	0x00002430
        /*03fc*/ 	.word	0x000000ff
        /*0400*/ 	.word	0x00000000
        /*0404*/ 	.short	0x010a
        /*0406*/ 	.byte	0x05
	.zero		1


	//   ....[48]....
        /*0408*/ 	.word	0x000024d0
        /*040c*/ 	.word	0x00000000
        /*0410*/ 	.word	0x00000000
        /*0414*/ 	.short	0x010a
        /*0416*/ 	.byte	0xff
	.zero		1


	//   ....[49]....
        /*0418*/ 	.word	0x000025f0
        /*041c*/ 	.word	0x00000000
        /*0420*/ 	.word	0x000000f0
        /*0424*/ 	.short	0x010a
        /*0426*/ 	.byte	0xff
	.zero		1


	//   ....[50]....
        /*0428*/ 	.word	0x00002660
        /*042c*/ 	.word	0x00000000
        /*0430*/ 	.word	0x00000000
        /*0434*/ 	.short	0x0101
        /*0436*/ 	.byte	0xff
	.zero		1


	//   ....[51]....
        /*0438*/ 	.word	0x00002680
        /*043c*/ 	.word	0x000000ff
        /*0440*/ 	.word	0x000000a0
        /*0444*/ 	.short	0x010a
        /*0446*/ 	.byte	0x05
	.zero		1


	//   ....[52]....
        /*0448*/ 	.word	0x000027a0
        /*044c*/ 	.word	0x00000000
        /*0450*/ 	.word	0x00000090
        /*0454*/ 	.short	0x010a
        /*0456*/ 	.byte	0xff
	.zero		1


	//   ....[53]....
        /*0458*/ 	.word	0x000028a0
        /*045c*/ 	.word	0x00000000
        /*0460*/ 	.word	0x00000000
        /*0464*/ 	.short	0x0101
        /*0466*/ 	.byte	0xff
	.zero		1


	//   ....[54]....
        /*0468*/ 	.word	0x00002930
        /*046c*/ 	.word	0x000000ff
        /*0470*/ 	.word	0x000000a0
        /*0474*/ 	.short	0x0106
        /*0476*/ 	.byte	0x05
	.zero		1


	//   ....[55]....
        /*0478*/ 	.word	0x00002950
        /*047c*/ 	.word	0x000000ff
        /*0480*/ 	.word	0x000000a0
        /*0484*/ 	.short	0x010a
        /*0486*/ 	.byte	0x05
	.zero		1


	//   ....[56]....
        /*0488*/ 	.word	0x000029e0
        /*048c*/ 	.word	0x000000ff
        /*0490*/ 	.word	0x000000a0
        /*0494*/ 	.short	0x0106
        /*0496*/ 	.byte	0x04
	.zero		1


	//   ....[57]....
        /*0498*/ 	.word	0x00002a20
        /*049c*/ 	.word	0x00000000
        /*04a0*/ 	.word	0x000000a0
        /*04a4*/ 	.short	0x010a
        /*04a6*/ 	.byte	0xff
	.zero		1


	//   ....[58]....
        /*04a8*/ 	.word	0x00002f20
        /*04ac*/ 	.word	0x00000000
        /*04b0*/ 	.word	0x00000090
        /*04b4*/ 	.short	0x010a
        /*04b6*/ 	.byte	0xff
	.zero		1


	//   ....[59]....
        /*04b8*/ 	.word	0x00003020
        /*04bc*/ 	.word	0x00000003
        /*04c0*/ 	.word	0x00000000
        /*04c4*/ 	.short	0x0101
        /*04c6*/ 	.byte	0xff
	.zero		1


	//   ....[60]....
        /*04c8*/ 	.word	0x00003030
        /*04cc*/ 	.word	0x000000ff
        /*04d0*/ 	.word	0x00000000
        /*04d4*/ 	.short	0x010a
        /*04d6*/ 	.byte	0x04
	.zero		1


	//   ....[61]....
        /*04d8*/ 	.word	0x000030b0
        /*04dc*/ 	.word	0x000000ff
        /*04e0*/ 	.word	0x000000d0
        /*04e4*/ 	.short	0x010a
        /*04e6*/ 	.byte	0x08
	.zero		1


	//   ....[62]....
        /*04e8*/ 	.word	0x00003190
        /*04ec*/ 	.word	0x000000ff
        /*04f0*/ 	.word	0x00000000
        /*04f4*/ 	.short	0x010a
        /*04f6*/ 	.byte	0x07
	.zero		1


	//   ....[63]....
        /*04f8*/ 	.word	0x000032d0
        /*04fc*/ 	.word	0x000000ff
        /*0500*/ 	.word	0x00000000
        /*0504*/ 	.short	0x010a
        /*0506*/ 	.byte	0x04
	.zero		1


	//   ....[64]....
        /*0508*/ 	.word	0x000034c0
        /*050c*/ 	.word	0x000000ff
        /*0510*/ 	.word	0x00000000
        /*0514*/ 	.short	0x010a
        /*0516*/ 	.byte	0x05
	.zero		1


	//   ....[65]....
        /*0518*/ 	.word	0x00003550
        /*051c*/ 	.word	0x000000ff
        /*0520*/ 	.word	0x00000000
        /*0524*/ 	.short	0x010a
        /*0526*/ 	.byte	0x05
	.zero		1


	//   ....[66]....
        /*0528*/ 	.word	0x000035e0
        /*052c*/ 	.word	0x000000ff
        /*0530*/ 	.word	0x00000000
        /*0534*/ 	.short	0x010a
        /*0536*/ 	.byte	0x05
	.zero		1


	//   ....[67]....
        /*0538*/ 	.word	0x00003670
        /*053c*/ 	.word	0x000000ff
        /*0540*/ 	.word	0x00000000
        /*0544*/ 	.short	0x010a
        /*0546*/ 	.byte	0x07
	.zero		1


	//   ....[68]....
        /*0548*/ 	.word	0x00003af0
        /*054c*/ 	.word	0x00000000
        /*0550*/ 	.word	0x00000090
        /*0554*/ 	.short	0x010a
        /*0556*/ 	.byte	0xff
	.zero		1


	//   ....[69]....
        /*0558*/ 	.word	0x00003bb0
        /*055c*/ 	.word	0x00000000
        /*0560*/ 	.word	0x00000000
        /*0564*/ 	.short	0x0101
        /*0566*/ 	.byte	0xff
	.zero		1


	//   ....[70]....
        /*0568*/ 	.word	0x00003ed0
        /*056c*/ 	.word	0x000000ff
        /*0570*/ 	.word	0x00000088
        /*0574*/ 	.short	0x010a
        /*0576*/ 	.byte	0x07
	.zero		1


	//   ....[71]....
        /*0578*/ 	.word	0x000040c0
        /*057c*/ 	.word	0x000000ff
        /*0580*/ 	.word	0x00000060
        /*0584*/ 	.short	0x010a
        /*0586*/ 	.byte	0x07
	.zero		1


	//   ....[72]....
        /*0588*/ 	.word	0x00004230
        /*058c*/ 	.word	0x000000ff
        /*0590*/ 	.word	0x00000040
        /*0594*/ 	.short	0x010b
        /*0596*/ 	.byte	0x07
	.zero		1


	//   ....[73]....
        /*0598*/ 	.word	0x00004240
        /*059c*/ 	.word	0x000000ff
        /*05a0*/ 	.word	0x00000000
        /*05a4*/ 	.short	0x0101
        /*05a6*/ 	.byte	0x08
	.zero		1


	//   ....[74]....
        /*05a8*/ 	.word	0x00004250
        /*05ac*/ 	.word	0x000000ff
        /*05b0*/ 	.word	0x00000068
        /*05b4*/ 	.short	0x010a
        /*05b6*/ 	.byte	0x07
	.zero		1


	//   ....[75]....
        /*05b8*/ 	.word	0x000043a0
        /*05bc*/ 	.word	0x000000ff
        /*05c0*/ 	.word	0x00000048
        /*05c4*/ 	.short	0x010b
        /*05c6*/ 	.byte	0x07
	.zero		1


	//   ....[76]....
        /*05c8*/ 	.word	0x000043b0
        /*05cc*/ 	.word	0x000000ff
        /*05d0*/ 	.word	0x00000000
        /*05d4*/ 	.short	0x0101
        /*05d6*/ 	.byte	0x08
	.zero		1


	//   ....[77]....
        /*05d8*/ 	.word	0x000043c0
        /*05dc*/ 	.word	0x000000ff
        /*05e0*/ 	.word	0x00000070
        /*05e4*/ 	.short	0x010a
        /*05e6*/ 	.byte	0x07
	.zero		1


	//   ....[78]....
        /*05e8*/ 	.word	0x00004540
        /*05ec*/ 	.word	0x000000ff
        /*05f0*/ 	.word	0x00000050
        /*05f4*/ 	.short	0x010b
        /*05f6*/ 	.byte	0x07
	.zero		1


	//   ....[79]....
        /*05f8*/ 	.word	0x00004580
        /*05fc*/ 	.word	0x000000ff
        /*0600*/ 	.word	0x00000000
        /*0604*/ 	.short	0x0101
        /*0606*/ 	.byte	0x08
	.zero		1


	//   ....[80]....
        /*0608*/ 	.word	0x000045c0
        /*060c*/ 	.word	0x000000ff
        /*0610*/ 	.word	0x00000078
        /*0614*/ 	.short	0x010a
        /*0616*/ 	.byte	0x07
	.zero		1


	//   ....[81]....
        /*0618*/ 	.word	0x00004800
        /*061c*/ 	.word	0x000000ff
        /*0620*/ 	.word	0x00000058
        /*0624*/ 	.short	0x010b
        /*0626*/ 	.byte	0x07
	.zero		1


	//   ....[82]....
        /*0628*/ 	.word	0x00004820
        /*062c*/ 	.word	0x000000ff
        /*0630*/ 	.word	0x00000000
        /*0634*/ 	.short	0x0101
        /*0636*/ 	.byte	0x0d
	.zero		1


	//   ....[83]....
        /*0638*/ 	.word	0x00004850
        /*063c*/ 	.word	0x000000ff
        /*0640*/ 	.word	0x00000060
        /*0644*/ 	.short	0x010a
        /*0646*/ 	.byte	0x07
	.zero		1


	//   ....[84]....
        /*0648*/ 	.word	0x00004870
        /*064c*/ 	.word	0x000000ff
        /*0650*/ 	.word	0x00000068
        /*0654*/ 	.short	0x010a
        /*0656*/ 	.byte	0x07
	.zero		1


	//   ....[85]....
        /*0658*/ 	.word	0x00004890
        /*065c*/ 	.word	0x000000ff
        /*0660*/ 	.word	0x00000070
        /*0664*/ 	.short	0x010a
        /*0666*/ 	.byte	0x07
	.zero		1


	//   ....[86]....
        /*0668*/ 	.word	0x000048d0
        /*066c*/ 	.word	0x00000000
        /*0670*/ 	.word	0x00000078
        /*0674*/ 	.short	0x010a
        /*0676*/ 	.byte	0xff
	.zero		1


	//   ....[87]....
        /*0678*/ 	.word	0x00004c30
        /*067c*/ 	.word	0x00000000
        /*0680*/ 	.word	0x00000090
        /*0684*/ 	.short	0x010a
        /*0686*/ 	.byte	0xff
	.zero		1


	//   ....[88]....
        /*0688*/ 	.word	0x00004d40
        /*068c*/ 	.word	0x00000000
        /*0690*/ 	.word	0x00000000
        /*0694*/ 	.short	0x0101
        /*0696*/ 	.byte	0xff
	.zero		1


	//   ....[89]....
        /*0698*/ 	.word	0x000057c0
        /*069c*/ 	.word	0x000000ff
        /*06a0*/ 	.word	0x00000040
        /*06a4*/ 	.short	0x010a
        /*06a6*/ 	.byte	0x30
	.zero		1


	//   ....[90]....
        /*06a8*/ 	.word	0x00005800
        /*06ac*/ 	.word	0x00000040
        /*06b0*/ 	.word	0x000000b0
        /*06b4*/ 	.short	0x010a
        /*06b6*/ 	.byte	0xff
	.zero		1


	//   ....[91]....
        /*06b8*/ 	.word	0x00005970
        /*06bc*/ 	.word	0x000000ff
        /*06c0*/ 	.word	0x00000040
        /*06c4*/ 	.short	0x010a
        /*06c6*/ 	.byte	0x30
	.zero		1


	//   ....[92]....
        /*06c8*/ 	.word	0x00005a70
        /*06cc*/ 	.word	0x00000040
        /*06d0*/ 	.word	0x000000b0
        /*06d4*/ 	.short	0x010a
        /*06d6*/ 	.byte	0xff
	.zero		1


	//   ....[93]....
        /*06d8*/ 	.word	0x00006570
        /*06dc*/ 	.word	0x00000000
        /*06e0*/ 	.word	0x00000000
        /*06e4*/ 	.short	0x0101
        /*06e6*/ 	.byte	0xff
	.zero		1


	//   ....[94]....
        /*06e8*/ 	.word	0x00006580
        /*06ec*/ 	.word	0x00000002
        /*06f0*/ 	.word	0x00000040
        /*06f4*/ 	.short	0x010a
        /*06f6*/ 	.byte	0xff
	.zero		1


	//   ....[95]....
        /*06f8*/ 	.word	0x00006650
        /*06fc*/ 	.word	0x00000002
        /*0700*/ 	.word	0x00000040
        /*0704*/ 	.short	0x010a
        /*0706*/ 	.byte	0xff
	.zero		1


	//   ....[96]....
        /*0708*/ 	.word	0x000071d0
        /*070c*/ 	.word	0x0000004a
        /*0710*/ 	.word	0x00000000
        /*0714*/ 	.short	0x0101
        /*0716*/ 	.byte	0xff
	.zero		1


	//   ....[97]....
        /*0718*/ 	.word	0x000071f0
        /*071c*/ 	.word	0x00000000
        /*0720*/ 	.word	0x00000040
        /*0724*/ 	.short	0x010a
        /*0726*/ 	.byte	0xff
	.zero		1


	//   ....[98]....
        /*0728*/ 	.word	0x000072b0
        /*072c*/ 	.word	0x00000000
        /*0730*/ 	.word	0x00000040
        /*0734*/ 	.short	0x010a
        /*0736*/ 	.byte	0xff
	.zero		1


	//   ....[99]....
        /*0738*/ 	.word	0x00007e30
        /*073c*/ 	.word	0x0000004a
        /*0740*/ 	.word	0x00000000
        /*0744*/ 	.short	0x0101
        /*0746*/ 	.byte	0xff
	.zero		1


	//   ....[100]....
        /*0748*/ 	.word	0x00007e50
        /*074c*/ 	.word	0x00000002
        /*0750*/ 	.word	0x00000040
        /*0754*/ 	.short	0x010a
        /*0756*/ 	.byte	0xff
	.zero		1


	//   ....[101]....
        /*0758*/ 	.word	0x00007f10
        /*075c*/ 	.word	0x00000002
        /*0760*/ 	.word	0x00000040
        /*0764*/ 	.short	0x010a
        /*0766*/ 	.byte	0xff
	.zero		1


	//   ....[102]....
        /*0768*/ 	.word	0x00008330
        /*076c*/ 	.word	0x000000ff
        /*0770*/ 	.word	0x00000000
        /*0774*/ 	.short	0x0101
        /*0776*/ 	.byte	0x05
	.zero		1


	//   ....[103]....
        /*0778*/ 	.word	0x00008af0
        /*077c*/ 	.word	0x00000000
        /*0780*/ 	.word	0x00000000
        /*0784*/ 	.short	0x0101
        /*0786*/ 	.byte	0xff
	.zero		1


	//   ....[104]....
        /*0788*/ 	.word	0x00008d60
        /*078c*/ 	.word	0x000000ff
        /*0790*/ 	.word	0x00000000
        /*0794*/ 	.short	0x0101
        /*0796*/ 	.byte	0x04
	.zero		1


	//   ....[105]....
        /*0798*/ 	.word	0x00008d80
        /*079c*/ 	.word	0x00000002
        /*07a0*/ 	.word	0x00000100
        /*07a4*/ 	.short	0x010a
        /*07a6*/ 	.byte	0xff
	.zero		1


	//   ....[106]....
        /*07a8*/ 	.word	0x00008de0
        /*07ac*/ 	.word	0x00000002
        /*07b0*/ 	.word	0x00000020
        /*07b4*/ 	.short	0x010a
        /*07b6*/ 	.byte	0xff
	.zero		1


	//   ....[107]....
        /*07b8*/ 	.word	0x00008e40
        /*07bc*/ 	.word	0x00000002
        /*07c0*/ 	.word	0x00000020
        /*07c4*/ 	.short	0x010a
        /*07c6*/ 	.byte	0xff
	.zero		1


	//   ....[108]....
        /*07c8*/ 	.word	0x00008e90
        /*07cc*/ 	.word	0x00000002
        /*07d0*/ 	.word	0x00000090
        /*07d4*/ 	.short	0x010a
        /*07d6*/ 	.byte	0xff
	.zero		1


	//   ....[109]....
        /*07d8*/ 	.word	0x00008ef0
        /*07dc*/ 	.word	0x00000000
        /*07e0*/ 	.word	0x00000000
        /*07e4*/ 	.short	0x010a
        /*07e6*/ 	.byte	0xff
	.zero		1


	//   ....[110]....
        /*07e8*/ 	.word	0x00008f50
        /*07ec*/ 	.word	0x00000000
        /*07f0*/ 	.word	0x00000000
        /*07f4*/ 	.short	0x010a
        /*07f6*/ 	.byte	0xff
	.zero		1


	//   ....[111]....
        /*07f8*/ 	.word	0x00008fb0
        /*07fc*/ 	.word	0x00000000
        /*0800*/ 	.word	0x00000000
        /*0804*/ 	.short	0x010a
        /*0806*/ 	.byte	0xff
	.zero		1


	//   ....[112]....
        /*0808*/ 	.word	0x00009000
        /*080c*/ 	.word	0x00000000
        /*0810*/ 	.word	0x000000f0
        /*0814*/ 	.short	0x010a
        /*0816*/ 	.byte	0xff
	.zero		1


	//   ....[113]....
        /*0818*/ 	.word	0x00009060
        /*081c*/ 	.word	0x00000000
        /*0820*/ 	.word	0x000000a0
        /*0824*/ 	.short	0x010a
        /*0826*/ 	.byte	0xff
	.zero		1


	//   ....[114]....
        /*0828*/ 	.word	0x000090b0
        /*082c*/ 	.word	0x00000000
        /*0830*/ 	.word	0x00000090
        /*0834*/ 	.short	0x010a
        /*0836*/ 	.byte	0xff
	.zero		1


	//   ....[115]....
        /*0838*/ 	.word	0x00009110
        /*083c*/ 	.word	0x00000000
        /*0840*/ 	.word	0x000000a0
        /*0844*/ 	.short	0x010a
        /*0846*/ 	.byte	0xff
	.zero		1


	//   ....[116]....
        /*0848*/ 	.word	0x00009160
        /*084c*/ 	.word	0x00000000
        /*0850*/ 	.word	0x00000090
        /*0854*/ 	.short	0x010a
        /*0856*/ 	.byte	0xff
	.zero		1


	//   ....[117]....
        /*0858*/ 	.word	0x000091c0
        /*085c*/ 	.word	0x00000002
        /*0860*/ 	.word	0x000000d0
        /*0864*/ 	.short	0x010a
        /*0866*/ 	.byte	0xff
	.zero		1


	//   ....[118]....
        /*0868*/ 	.word	0x00009220
        /*086c*/ 	.word	0x00000000
        /*0870*/ 	.word	0x00000000
        /*0874*/ 	.short	0x010a
        /*0876*/ 	.byte	0xff
	.zero		1


	//   ....[119]....
        /*0878*/ 	.word	0x00009280
        /*087c*/ 	.word	0x00000000
        /*0880*/ 	.word	0x00000000
        /*0884*/ 	.short	0x010a
        /*0886*/ 	.byte	0xff
	.zero		1


	//   ....[120]....
        /*0888*/ 	.word	0x000092e0
        /*088c*/ 	.word	0x00000000
        /*0890*/ 	.word	0x00000000
        /*0894*/ 	.short	0x010a
        /*0896*/ 	.byte	0xff
	.zero		1


	//   ....[121]....
        /*0898*/ 	.word	0x00009340
        /*089c*/ 	.word	0x00000000
        /*08a0*/ 	.word	0x00000000
        /*08a4*/ 	.short	0x010a
        /*08a6*/ 	.byte	0xff
	.zero		1


	//   ....[122]....
        /*08a8*/ 	.word	0x000093a0
        /*08ac*/ 	.word	0x00000000
        /*08b0*/ 	.word	0x00000000
        /*08b4*/ 	.short	0x010a
        /*08b6*/ 	.byte	0xff
	.zero		1


	//   ....[123]....
        /*08b8*/ 	.word	0x000093f0
        /*08bc*/ 	.word	0x00000000
        /*08c0*/ 	.word	0x00000090
        /*08c4*/ 	.short	0x010a
        /*08c6*/ 	.byte	0xff
	.zero		1


	//   ....[124]....
        /*08c8*/ 	.word	0x00009450
        /*08cc*/ 	.word	0x00000000
        /*08d0*/ 	.word	0x00000088
        /*08d4*/ 	.short	0x010a
        /*08d6*/ 	.byte	0xff
	.zero		1


	//   ....[125]....
        /*08d8*/ 	.word	0x000094b0
        /*08dc*/ 	.word	0x00000000
        /*08e0*/ 	.word	0x00000060
        /*08e4*/ 	.short	0x010a
        /*08e6*/ 	.byte	0xff
	.zero		1


	//   ....[126]....
        /*08e8*/ 	.word	0x00009510
        /*08ec*/ 	.word	0x00000000
        /*08f0*/ 	.word	0x00000068
        /*08f4*/ 	.short	0x010a
        /*08f6*/ 	.byte	0xff
	.zero		1


	//   ....[127]....
        /*08f8*/ 	.word	0x00009570
        /*08fc*/ 	.word	0x00000000
        /*0900*/ 	.word	0x00000070
        /*0904*/ 	.short	0x010a
        /*0906*/ 	.byte	0xff
	.zero		1


	//   ....[128]....
        /*0908*/ 	.word	0x000095d0
        /*090c*/ 	.word	0x00000000
        /*0910*/ 	.word	0x00000078
        /*0914*/ 	.short	0x010a
        /*0916*/ 	.byte	0xff
	.zero		1


	//   ....[129]....
        /*0918*/ 	.word	0x00009630
        /*091c*/ 	.word	0x00000000
        /*0920*/ 	.word	0x00000060
        /*0924*/ 	.short	0x010a
        /*0926*/ 	.byte	0xff
	.zero		1


	//   ....[130]....
        /*0928*/ 	.word	0x00009690
        /*092c*/ 	.word	0x00000000
        /*0930*/ 	.word	0x00000068
        /*0934*/ 	.short	0x010a
        /*0936*/ 	.byte	0xff
	.zero		1


	//   ....[131]....
        /*0938*/ 	.word	0x000096f0
        /*093c*/ 	.word	0x00000000
        /*0940*/ 	.word	0x00000070
        /*0944*/ 	.short	0x010a
        /*0946*/ 	.byte	0xff
	.zero		1


	//   ....[132]....
        /*0948*/ 	.word	0x00009740
        /*094c*/ 	.word	0x00000000
        /*0950*/ 	.word	0x00000090
        /*0954*/ 	.short	0x010a
        /*0956*/ 	.byte	0xff
	.zero		1


	//   ....[133]....
        /*0958*/ 	.word	0x000097a0
        /*095c*/ 	.word	0x00000000
        /*0960*/ 	.word	0x00000040
        /*0964*/ 	.short	0x010a
        /*0966*/ 	.byte	0xff
	.zero		1


	//   ....[134]....
        /*0968*/ 	.word	0x000097f0
        /*096c*/ 	.word	0x00000040
        /*0970*/ 	.word	0x000000b0
        /*0974*/ 	.short	0x010a
        /*0976*/ 	.byte	0xff
	.zero		1


	//   ....[135]....
        /*0978*/ 	.word	0x00009840
        /*097c*/ 	.word	0x00000002
        /*0980*/ 	.word	0x00000040
        /*0984*/ 	.short	0x010a
        /*0986*/ 	.byte	0xff
	.zero		1


	//   ....[136]....
        /*0988*/ 	.word	0x00009890
        /*098c*/ 	.word	0x00000000
        /*0990*/ 	.word	0x00000040
        /*0994*/ 	.short	0x010a
        /*0996*/ 	.byte	0xff
	.zero		1


	//   ....[137]....
        /*0998*/ 	.word	0x000098e0
        /*099c*/ 	.word	0x00000002
        /*09a0*/ 	.word	0x00000040
        /*09a4*/ 	.short	0x010a
        /*09a6*/ 	.byte	0xff
	.zero		1


	//----- nvinfo : EIATTR_NUM_MBARRIERS
	.align		4
.L_47:
        /*09a8*/ 	.byte	0x03, 0x38
        /*09aa*/ 	.short	0x0022


	//----- nvinfo : EIATTR_EXIT_INSTR_OFFSETS
	.align		4
        /*09ac*/ 	.byte	0x04, 0x1c
        /*09ae*/ 	.short	(.L_49 - .L_48)


	//   ....[0]....
.L_48:
        /*09b0*/ 	.word	0x00002500


	//   ....[1]....
        /*09b4*/ 	.word	0x000029f0


	//   ....[2]....
        /*09b8*/ 	.word	0x00002a50


	//   ....[3]....
        /*09bc*/ 	.word	0x000038d0


	//   ....[4]....
        /*09c0*/ 	.word	0x00004900


	//   ....[5]....
        /*09c4*/ 	.word	0x00004940


	//   ....[6]....
        /*09c8*/ 	.word	0x00008c50


	//   ....[7]....
        /*09cc*/ 	.word	0x00008cd0


	//   ....[8]....
        /*09d0*/ 	.word	0x00008d00


	//   ....[9]....
        /*09d4*/ 	.word	0x00008d70


	//----- nvinfo : EIATTR_MAX_THREADS
	.align		4
.L_49:
        /*09d8*/ 	.byte	0x04, 0x05
        /*09da*/ 	.short	(.L_51 - .L_50)
.L_50:
        /*09dc*/ 	.word	0x00000100
        /*09e0*/ 	.word	0x00000001
        /*09e4*/ 	.word	0x00000001


	//----- nvinfo : EIATTR_CRS_STACK_SIZE
	.align		4
.L_51:
        /*09e8*/ 	.byte	0x04, 0x1e
        /*09ea*/ 	.short	(.L_53 - .L_52)
.L_52:
        /*09ec*/ 	.word	0x00000000


	//----- nvinfo : EIATTR_CBANK_PARAM_SIZE
	.align		4
.L_53:
        /*09f0*/ 	.byte	0x03, 0x19
        /*09f2*/ 	.short	0x0800


	//----- nvinfo : EIATTR_PARAM_CBANK
	.align		4
        /*09f4*/ 	.byte	0x04, 0x0a
        /*09f6*/ 	.short	(.L_55 - .L_54)
	.align		4
.L_54:
        /*09f8*/ 	.word	index@(.nv.constant0._ZN7cutlass13device_kernelINS_4gemm6kernel13GemmUniversalIN4cute5tupleIJiiiiEEENS1_10collective13CollectiveMmaINS1_35MainloopSm100TmaUmmaWarpSpecializedILi4ELi2ELi4ENS5_IJNS4_1CILi1EEESB_SB_EEEEENS5_IJNSA_ILi64EEENSA_ILi256EEENSA_ILi32EEEEEENS_10bfloat16_tENS5_IJlSB_lEEESI_SJ_NS4_8TiledMMAINS4_8MMA_AtomIJNS4_20SM100_MMA_F16BF16_SSISI_SI_fLi64ELi256ELNS4_4UMMA5MajorE0ELSO_0ELNSN_7ScaleInE0ELSP_0EEEEEENS4_6LayoutISC_NS5_IJNSA_ILi0EEEST_ST_EEEEENS5_IJNS4_10UnderscoreESW_SW_EEEEENS4_13SM90_TMA_LOADENS4_14ComposedLayoutINS4_7SwizzleILi2ELi4ELi3EEENS4_18smem_ptr_flag_bitsILi16EEENSS_INS5_IJNSA_ILi8EEESG_EEENS5_IJSG_SB_EEEEEEEvNS4_8identityESZ_S19_vS1A_EENS_8epilogue10collective18CollectiveEpilogueINS1C_23Sm100TmaWarpSpecializedILi4ELi2ELi32ELb1ELb0EEEJSH_NS5_IJNSS_ISE_SB_EES1H_EEESI_SJ_SI_SJ_NS1C_6fusion15FusionCallbacksIS1G_NS1J_17LinearCombinationISI_fSI_fLNS_15FloatRoundStyleE2EEESH_S1I_JEEENS4_5SM1004TMEM4LOAD26SM100_TMEM_LOAD_16dp256b8xESZ_NS10_INS11_ILi3ELi4ELi3EEES14_NSS_INS5_IJS15_SE_EEENS5_IJSE_SB_EEEEEEENS4_17SM75_U32x4_LDSM_NENS4_14SM90_TMA_STOREES1X_NS4_17SM90_U32x4_STSM_NENS4_39AutoVectorizingCopyWithAssumedAlignmentILi128EEEEEEvvEEEEvNT_6ParamsE)
        /*09fc*/ 	.short	0x0380
        /*09fe*/ 	.short	0x0800


	//----- nvinfo : EIATTR_SW_WAR
	.align		4
.L_55:
        /*0a00*/ 	.byte	0x04, 0x36
        /*0a02*/ 	.short	(.L_57 - .L_56)
.L_56:
        /*0a04*/ 	.word	0x00000008
.L_57:


//--------------------- .nv.callgraph             --------------------------
	.section	.nv.callgraph,"",@"SHT_CUDA_CALLGRAPH"
	.align	4
	.sectionentsize	8
	.align		4
        /*0000*/ 	.word	0x00000000
	.align		4
        /*0004*/ 	.word	0xffffffff
	.align		4
        /*0008*/ 	.word	index@(_ZN7cutlass13device_kernelINS_4gemm6kernel13GemmUniversalIN4cute5tupleIJiiiiEEENS1_10collective13CollectiveMmaINS1_35MainloopSm100TmaUmmaWarpSpecializedILi4ELi2ELi4ENS5_IJNS4_1CILi1EEESB_SB_EEEEENS5_IJNSA_ILi64EEENSA_ILi256EEENSA_ILi32EEEEEENS_10bfloat16_tENS5_IJlSB_lEEESI_SJ_NS4_8TiledMMAINS4_8MMA_AtomIJNS4_20SM100_MMA_F16BF16_SSISI_SI_fLi64ELi256ELNS4_4UMMA5MajorE0ELSO_0ELNSN_7ScaleInE0ELSP_0EEEEEENS4_6LayoutISC_NS5_IJNSA_ILi0EEEST_ST_EEEEENS5_IJNS4_10UnderscoreESW_SW_EEEEENS4_13SM90_TMA_LOADENS4_14ComposedLayoutINS4_7SwizzleILi2ELi4ELi3EEENS4_18smem_ptr_flag_bitsILi16EEENSS_INS5_IJNSA_ILi8EEESG_EEENS5_IJSG_SB_EEEEEEEvNS4_8identityESZ_S19_vS1A_EENS_8epilogue10collective18CollectiveEpilogueINS1C_23Sm100TmaWarpSpecializedILi4ELi2ELi32ELb1ELb0EEEJSH_NS5_IJNSS_ISE_SB_EES1H_EEESI_SJ_SI_SJ_NS1C_6fusion15FusionCallbacksIS1G_NS1J_17LinearCombinationISI_fSI_fLNS_15FloatRoundStyleE2EEESH_S1I_JEEENS4_5SM1004TMEM4LOAD26SM100_TMEM_LOAD_16dp256b8xESZ_NS10_INS11_ILi3ELi4ELi3EEES14_NSS_INS5_IJS15_SE_EEENS5_IJSE_SB_EEEEEEENS4_17SM75_U32x4_LDSM_NENS4_14SM90_TMA_STOREES1X_NS4_17SM90_U32x4_STSM_NENS4_39AutoVectorizingCopyWithAssumedAlignmentILi128EEEEEEvvEEEEvNT_6ParamsE)
	.align		4
        /*000c*/ 	.word	index@(__assertfail)
	.align		4
        /*0010*/ 	.word	0x00000000
	.align		4
        /*0014*/ 	.word	0xfffffffe
	.align		4
        /*0018*/ 	.word	0x00000000
	.align		4
        /*001c*/ 	.word	0xfffffffd
	.align		4
        /*0020*/ 	.word	0x00000000
	.align		4
        /*0024*/ 	.word	0xfffffffc


//--------------------- .nv.constant4             --------------------------
	.section	.nv.constant4,"a",@progbits
	.align	8
	.align		8
.nv.constant4:
        /*0000*/ 	.dword	__assertfail
	.align		8
        /*0008*/ 	.dword	__unnamed_1
	.align		8
        /*0010*/ 	.dword	__unnamed_2
	.align		8
        /*0018*/ 	.dword	_ZN40_INTERNAL_23f9f061_4_k_cu_01c997a3_241184cuda3std3__45__cpo5beginE
	.align		8
        /*0020*/ 	.dword	_ZN40_INTERNAL_23f9f061_4_k_cu_01c997a3_241184cuda3std3__45__cpo3endE
	.align		8
        /*0028*/ 	.dword	_ZN40_INTERNAL_23f9f061_4_k_cu_01c997a3_241184cuda3std3__45__cpo6cbeginE
	.align		8
        /*0030*/ 	.dword	_ZN40_INTERNAL_23f9f061_4_k_cu_01c997a3_241184cuda3std3__45__cpo4cendE
	.align		8
        /*0038*/ 	.dword	_ZN40_INTERNAL_23f9f061_4_k_cu_01c997a3_241184cuda3std3__442_GLOBAL__N__23f9f061_4_k_cu_01c997a3_241186ignoreE
	.align		8
        /*0040*/ 	.dword	_ZN40_INTERNAL_23f9f061_4_k_cu_01c997a3_241184cuda3std3__419piecewise_constructE
	.align		8
        /*0048*/ 	.dword	_ZN40_INTERNAL_23f9f061_4_k_cu_01c997a3_241184cuda3std3__48in_placeE
	.align		8
        /*0050*/ 	.dword	_ZN40_INTERNAL_23f9f061_4_k_cu_01c997a3_241184cuda3std6ranges3__45__cpo4swapE
	.align		8
        /*0058*/ 	.dword	_ZN40_INTERNAL_23f9f061_4_k_cu_01c997a3_241184cuda3std6ranges3__45__cpo9iter_moveE
	.align		8
        /*0060*/ 	.dword	_ZN40_INTERNAL_23f9f061_4_k_cu_01c997a3_241184cute7productE
	.align		8
        /*0068*/ 	.dword	_ZN40_INTERNAL_23f9f061_4_k_cu_01c997a3_241184cute1_E
	.align		8
        /*0070*/ 	.dword	$str$25
	.align		8
        /*0078*/ 	.dword	$str$26
	.align		8
        /*0080*/ 	.dword	$str$27
	.align		8
        /*0088*/ 	.dword	$str$28


//--------------------- .text._ZN7cutlass13device_kernelINS_4gemm6kernel13GemmUniversalIN4cute5tupleIJiiiiEEENS1_10collective13CollectiveMmaINS1_35MainloopSm100TmaUmmaWarpSpecializedILi4ELi2ELi4ENS5_IJNS4_1CILi1EEESB_SB_EEEEENS5_IJNSA_ILi64EEENSA_ILi256EEENSA_ILi32EEEEEENS_10bfloat16_tENS5_IJlSB_lEEESI_SJ_NS4_8TiledMMAINS4_8MMA_AtomIJNS4_20SM100_MMA_F16BF16_SSISI_SI_fLi64ELi256ELNS4_4UMMA5MajorE0ELSO_0ELNSN_7ScaleInE0ELSP_0EEEEEENS4_6LayoutISC_NS5_IJNSA_ILi0EEEST_ST_EEEEENS5_IJNS4_10UnderscoreESW_SW_EEEEENS4_13SM90_TMA_LOADENS4_14ComposedLayoutINS4_7SwizzleILi2ELi4ELi3EEENS4_18smem_ptr_flag_bitsILi16EEENSS_INS5_IJNSA_ILi8EEESG_EEENS5_IJSG_SB_EEEEEEEvNS4_8identityESZ_S19_vS1A_EENS_8epilogue10collective18CollectiveEpilogueINS1C_23Sm100TmaWarpSpecializedILi4ELi2ELi32ELb1ELb0EEEJSH_NS5_IJNSS_ISE_SB_EES1H_EEESI_SJ_SI_SJ_NS1C_6fusion15FusionCallbacksIS1G_NS1J_17LinearCombinationISI_fSI_fLNS_15FloatRoundStyleE2EEESH_S1I_JEEENS4_5SM1004TMEM4LOAD26SM100_TMEM_LOAD_16dp256b8xESZ_NS10_INS11_ILi3ELi4ELi3EEES14_NSS_INS5_IJS15_SE_EEENS5_IJSE_SB_EEEEEEENS4_17SM75_U32x4_LDSM_NENS4_14SM90_TMA_STOREES1X_NS4_17SM90_U32x4_STSM_NENS4_39AutoVectorizingCopyWithAssumedAlignmentILi128EEEEEEvvEEEEvNT_6ParamsE --------------------------
	.section	.text._ZN7cutlass13device_kernelINS_4gemm6kernel13GemmUniversalIN4cute5tupleIJiiiiEEENS1_10collective13CollectiveMmaINS1_35MainloopSm100TmaUmmaWarpSpecializedILi4ELi2ELi4ENS5_IJNS4_1CILi1EEESB_SB_EEEEENS5_IJNSA_ILi64EEENSA_ILi256EEENSA_ILi32EEEEEENS_10bfloat16_tENS5_IJlSB_lEEESI_SJ_NS4_8TiledMMAINS4_8MMA_AtomIJNS4_20SM100_MMA_F16BF16_SSISI_SI_fLi64ELi256ELNS4_4UMMA5MajorE0ELSO_0ELNSN_7ScaleInE0ELSP_0EEEEEENS4_6LayoutISC_NS5_IJNSA_ILi0EEEST_ST_EEEEENS5_IJNS4_10UnderscoreESW_SW_EEEEENS4_13SM90_TMA_LOADENS4_14ComposedLayoutINS4_7SwizzleILi2ELi4ELi3EEENS4_18smem_ptr_flag_bitsILi16EEENSS_INS5_IJNSA_ILi8EEESG_EEENS5_IJSG_SB_EEEEEEEvNS4_8identityESZ_S19_vS1A_EENS_8epilogue10collective18CollectiveEpilogueINS1C_23Sm100TmaWarpSpecializedILi4ELi2ELi32ELb1ELb0EEEJSH_NS5_IJNSS_ISE_SB_EES1H_EEESI_SJ_SI_SJ_NS1C_6fusion15FusionCallbacksIS1G_NS1J_17LinearCombinationISI_fSI_fLNS_15FloatRoundStyleE2EEESH_S1I_JEEENS4_5SM1004TMEM4LOAD26SM100_TMEM_LOAD_16dp256b8xESZ_NS10_INS11_ILi3ELi4ELi3EEES14_NSS_INS5_IJS15_SE_EEENS5_IJSE_SB_EEEEEEENS4_17SM75_U32x4_LDSM_NENS4_14SM90_TMA_STOREES1X_NS4_17SM90_U32x4_STSM_NENS4_39AutoVectorizingCopyWithAssumedAlignmentILi128EEEEEEvvEEEEvNT_6ParamsE,"ax",@progbits
	.align	128
.text._ZN7cutlass13device_kernelINS_4gemm6kernel13GemmUniversalIN4cute5tupleIJiiiiEEENS1_10collective13CollectiveMmaINS1_35MainloopSm100TmaUmmaWarpSpecializedILi4ELi2ELi4ENS5_IJNS4_1CILi1EEESB_SB_EEEEENS5_IJNSA_ILi64EEENSA_ILi256EEENSA_ILi32EEEEEENS_10bfloat16_tENS5_IJlSB_lEEESI_SJ_NS4_8TiledMMAINS4_8MMA_AtomIJNS4_20SM100_MMA_F16BF16_SSISI_SI_fLi64ELi256ELNS4_4UMMA5MajorE0ELSO_0ELNSN_7ScaleInE0ELSP_0EEEEEENS4_6LayoutISC_NS5_IJNSA_ILi0EEEST_ST_EEEEENS5_IJNS4_10UnderscoreESW_SW_EEEEENS4_13SM90_TMA_LOADENS4_14ComposedLayoutINS4_7SwizzleILi2ELi4ELi3EEENS4_18smem_ptr_flag_bitsILi16EEENSS_INS5_IJNSA_ILi8EEESG_EEENS5_IJSG_SB_EEEEEEEvNS4_8identityESZ_S19_vS1A_EENS_8epilogue10collective18CollectiveEpilogueINS1C_23Sm100TmaWarpSpecializedILi4ELi2ELi32ELb1ELb0EEEJSH_NS5_IJNSS_ISE_SB_EES1H_EEESI_SJ_SI_SJ_NS1C_6fusion15FusionCallbacksIS1G_NS1J_17LinearCombinationISI_fSI_fLNS_15FloatRoundStyleE2EEESH_S1I_JEEENS4_5SM1004TMEM4LOAD26SM100_TMEM_LOAD_16dp256b8xESZ_NS10_INS11_ILi3ELi4ELi3EEES14_NSS_INS5_IJS15_SE_EEENS5_IJSE_SB_EEEEEEENS4_17SM75_U32x4_LDSM_NENS4_14SM90_TMA_STOREES1X_NS4_17SM90_U32x4_STSM_NENS4_39AutoVectorizingCopyWithAssumedAlignmentILi128EEEEEEvvEEEEvNT_6ParamsE:
        .type           _ZN7cutlass13device_kernelINS_4gemm6kernel13GemmUniversalIN4cute5tupleIJiiiiEEENS1_10collective13CollectiveMmaINS1_35MainloopSm100TmaUmmaWarpSpecializedILi4ELi2ELi4ENS5_IJNS4_1CILi1EEESB_SB_EEEEENS5_IJNSA_ILi64EEENSA_ILi256EEENSA_ILi32EEEEEENS_10bfloat16_tENS5_IJlSB_lEEESI_SJ_NS4_8TiledMMAINS4_8MMA_AtomIJNS4_20SM100_MMA_F16BF16_SSISI_SI_fLi64ELi256ELNS4_4UMMA5MajorE0ELSO_0ELNSN_7ScaleInE0ELSP_0EEEEEENS4_6LayoutISC_NS5_IJNSA_ILi0EEEST_ST_EEEEENS5_IJNS4_10UnderscoreESW_SW_EEEEENS4_13SM90_TMA_LOADENS4_14ComposedLayoutINS4_7SwizzleILi2ELi4ELi3EEENS4_18smem_ptr_flag_bitsILi16EEENSS_INS5_IJNSA_ILi8EEESG_EEENS5_IJSG_SB_EEEEEEEvNS4_8identityESZ_S19_vS1A_EENS_8epilogue10collective18CollectiveEpilogueINS1C_23Sm100TmaWarpSpecializedILi4ELi2ELi32ELb1ELb0EEEJSH_NS5_IJNSS_ISE_SB_EES1H_EEESI_SJ_SI_SJ_NS1C_6fusion15FusionCallbacksIS1G_NS1J_17LinearCombinationISI_fSI_fLNS_15FloatRoundStyleE2EEESH_S1I_JEEENS4_5SM1004TMEM4LOAD26SM100_TMEM_LOAD_16dp256b8xESZ_NS10_INS11_ILi3ELi4ELi3EEES14_NSS_INS5_IJS15_SE_EEENS5_IJSE_SB_EEEEEEENS4_17SM75_U32x4_LDSM_NENS4_14SM90_TMA_STOREES1X_NS4_17SM90_U32x4_STSM_NENS4_39AutoVectorizingCopyWithAssumedAlignmentILi128EEEEEEvvEEEEvNT_6ParamsE,@function
        .size           _ZN7cutlass13device_kernelINS_4gemm6kernel13GemmUniversalIN4cute5tupleIJiiiiEEENS1_10collective13CollectiveMmaINS1_35MainloopSm100TmaUmmaWarpSpecializedILi4ELi2ELi4ENS5_IJNS4_1CILi1EEESB_SB_EEEEENS5_IJNSA_ILi64EEENSA_ILi256EEENSA_ILi32EEEEEENS_10bfloat16_tENS5_IJlSB_lEEESI_SJ_NS4_8TiledMMAINS4_8MMA_AtomIJNS4_20SM100_MMA_F16BF16_SSISI_SI_fLi64ELi256ELNS4_4UMMA5MajorE0ELSO_0ELNSN_7ScaleInE0ELSP_0EEEEEENS4_6LayoutISC_NS5_IJNSA_ILi0EEEST_ST_EEEEENS5_IJNS4_10UnderscoreESW_SW_EEEEENS4_13SM90_TMA_LOADENS4_14ComposedLayoutINS4_7SwizzleILi2ELi4ELi3EEENS4_18smem_ptr_flag_bitsILi16EEENSS_INS5_IJNSA_ILi8EEESG_EEENS5_IJSG_SB_EEEEEEEvNS4_8identityESZ_S19_vS1A_EENS_8epilogue10collective18CollectiveEpilogueINS1C_23Sm100TmaWarpSpecializedILi4ELi2ELi32ELb1ELb0EEEJSH_NS5_IJNSS_ISE_SB_EES1H_EEESI_SJ_SI_SJ_NS1C_6fusion15FusionCallbacksIS1G_NS1J_17LinearCombinationISI_fSI_fLNS_15FloatRoundStyleE2EEESH_S1I_JEEENS4_5SM1004TMEM4LOAD26SM100_TMEM_LOAD_16dp256b8xESZ_NS10_INS11_ILi3ELi4ELi3EEES14_NSS_INS5_IJS15_SE_EEENS5_IJSE_SB_EEEEEEENS4_17SM75_U32x4_LDSM_NENS4_14SM90_TMA_STOREES1X_NS4_17SM90_U32x4_STSM_NENS4_39AutoVectorizingCopyWithAssumedAlignmentILi128EEEEEEvvEEEEvNT_6ParamsE,(.L_x_176 - _ZN7cutlass13device_kernelINS_4gemm6kernel13GemmUniversalIN4cute5tupleIJiiiiEEENS1_10collective13CollectiveMmaINS1_35MainloopSm100TmaUmmaWarpSpecializedILi4ELi2ELi4ENS5_IJNS4_1CILi1EEESB_SB_EEEEENS5_IJNSA_ILi64EEENSA_ILi256EEENSA_ILi32EEEEEENS_10bfloat16_tENS5_IJlSB_lEEESI_SJ_NS4_8TiledMMAINS4_8MMA_AtomIJNS4_20SM100_MMA_F16BF16_SSISI_SI_fLi64ELi256ELNS4_4UMMA5MajorE0ELSO_0ELNSN_7ScaleInE0ELSP_0EEEEEENS4_6LayoutISC_NS5_IJNSA_ILi0EEEST_ST_EEEEENS5_IJNS4_10UnderscoreESW_SW_EEEEENS4_13SM90_TMA_LOADENS4_14ComposedLayoutINS4_7SwizzleILi2ELi4ELi3EEENS4_18smem_ptr_flag_bitsILi16EEENSS_INS5_IJNSA_ILi8EEESG_EEENS5_IJSG_SB_EEEEEEEvNS4_8identityESZ_S19_vS1A_EENS_8epilogue10collective18CollectiveEpilogueINS1C_23Sm100TmaWarpSpecializedILi4ELi2ELi32ELb1ELb0EEEJSH_NS5_IJNSS_ISE_SB_EES1H_EEESI_SJ_SI_SJ_NS1C_6fusion15FusionCallbacksIS1G_NS1J_17LinearCombinationISI_fSI_fLNS_15FloatRoundStyleE2EEESH_S1I_JEEENS4_5SM1004TMEM4LOAD26SM100_TMEM_LOAD_16dp256b8xESZ_NS10_INS11_ILi3ELi4ELi3EEES14_NSS_INS5_IJS15_SE_EEENS5_IJSE_SB_EEEEEEENS4_17SM75_U32x4_LDSM_NENS4_14SM90_TMA_STOREES1X_NS4_17SM90_U32x4_STSM_NENS4_39AutoVectorizingCopyWithAssumedAlignmentILi128EEEEEEvvEEEEvNT_6ParamsE)
        .other          _ZN7cutlass13device_kernelINS_4gemm6kernel13GemmUniversalIN4cute5tupleIJiiiiEEENS1_10collective13CollectiveMmaINS1_35MainloopSm100TmaUmmaWarpSpecializedILi4ELi2ELi4ENS5_IJNS4_1CILi1EEESB_SB_EEEEENS5_IJNSA_ILi64EEENSA_ILi256EEENSA_ILi32EEEEEENS_10bfloat16_tENS5_IJlSB_lEEESI_SJ_NS4_8TiledMMAINS4_8MMA_AtomIJNS4_20SM100_MMA_F16BF16_SSISI_SI_fLi64ELi256ELNS4_4UMMA5MajorE0ELSO_0ELNSN_7ScaleInE0ELSP_0EEEEEENS4_6LayoutISC_NS5_IJNSA_ILi0EEEST_ST_EEEEENS5_IJNS4_10UnderscoreESW_SW_EEEEENS4_13SM90_TMA_LOADENS4_14ComposedLayoutINS4_7SwizzleILi2ELi4ELi3EEENS4_18smem_ptr_flag_bitsILi16EEENSS_INS5_IJNSA_ILi8EEESG_EEENS5_IJSG_SB_EEEEEEEvNS4_8identityESZ_S19_vS1A_EENS_8epilogue10collective18CollectiveEpilogueINS1C_23Sm100TmaWarpSpecializedILi4ELi2ELi32ELb1ELb0EEEJSH_NS5_IJNSS_ISE_SB_EES1H_EEESI_SJ_SI_SJ_NS1C_6fusion15FusionCallbacksIS1G_NS1J_17LinearCombinationISI_fSI_fLNS_15FloatRoundStyleE2EEESH_S1I_JEEENS4_5SM1004TMEM4LOAD26SM100_TMEM_LOAD_16dp256b8xESZ_NS10_INS11_ILi3ELi4ELi3EEES14_NSS_INS5_IJS15_SE_EEENS5_IJSE_SB_EEEEEEENS4_17SM75_U32x4_LDSM_NENS4_14SM90_TMA_STOREES1X_NS4_17SM90_U32x4_STSM_NENS4_39AutoVectorizingCopyWithAssumedAlignmentILi128EEEEEEvvEEEEvNT_6ParamsE,@"STO_CUDA_ENTRY STV_DEFAULT"
_ZN7cutlass13device_kernelINS_4gemm6kernel13GemmUniversalIN4cute5tupleIJiiiiEEENS1_10collective13CollectiveMmaINS1_35MainloopSm100TmaUmmaWarpSpecializedILi4ELi2ELi4ENS5_IJNS4_1CILi1EEESB_SB_EEEEENS5_IJNSA_ILi64EEENSA_ILi256EEENSA_ILi32EEEEEENS_10bfloat16_tENS5_IJlSB_lEEESI_SJ_NS4_8TiledMMAINS4_8MMA_AtomIJNS4_20SM100_MMA_F16BF16_SSISI_SI_fLi64ELi256ELNS4_4UMMA5MajorE0ELSO_0ELNSN_7ScaleInE0ELSP_0EEEEEENS4_6LayoutISC_NS5_IJNSA_ILi0EEEST_ST_EEEEENS5_IJNS4_10UnderscoreESW_SW_EEEEENS4_13SM90_TMA_LOADENS4_14ComposedLayoutINS4_7SwizzleILi2ELi4ELi3EEENS4_18smem_ptr_flag_bitsILi16EEENSS_INS5_IJNSA_ILi8EEESG_EEENS5_IJSG_SB_EEEEEEEvNS4_8identityESZ_S19_vS1A_EENS_8epilogue10collective18CollectiveEpilogueINS1C_23Sm100TmaWarpSpecializedILi4ELi2ELi32ELb1ELb0EEEJSH_NS5_IJNSS_ISE_SB_EES1H_EEESI_SJ_SI_SJ_NS1C_6fusion15FusionCallbacksIS1G_NS1J_17LinearCombinationISI_fSI_fLNS_15FloatRoundStyleE2EEESH_S1I_JEEENS4_5SM1004TMEM4LOAD26SM100_TMEM_LOAD_16dp256b8xESZ_NS10_INS11_ILi3ELi4ELi3EEES14_NSS_INS5_IJS15_SE_EEENS5_IJSE_SB_EEEEEEENS4_17SM75_U32x4_LDSM_NENS4_14SM90_TMA_STOREES1X_NS4_17SM90_U32x4_STSM_NENS4_39AutoVectorizingCopyWithAssumedAlignmentILi128EEEEEEvvEEEEvNT_6ParamsE:
[----:B------:R-:W1:Y:S01]  /*0000*/  LDC R1, c[0x0][0x37c] ;  /* 0x0000df00ff017b82 */ /* 0x000e620000000800 */
[----:B------:R-:W2:Y:S01]  /*0010*/  S2R R101, SR_TID.X ;  /* 0x0000000000657919 */ /* 0x000ea20000002100 */
[----:B------:R-:W3:Y:S01]  /*0020*/  LDCU.64 UR4, c[0x0][0x890] ;  /* 0x00011200ff0477ac */ /* 0x000ee20008000a00 */
[----:B------:R-:W-:Y:S02]  /*0030*/  PRMT R88, RZ, 0x7610, R88 ;  /* 0x00007610ff587816 */ /* 0x000fe40000000058 */
[----:B------:R-:W-:Y:S01]  /*0040*/  ELECT P5, URZ, PT ;  /* 0x0000000000ff782f */ /* 0x000fe200038a0000 */
[----:B------:R-:W4:Y:S01]  /*0050*/  LDCU.64 UR46, c[0x0][0x358] ;  /* 0x00006b00ff2e77ac */ /* 0x000f220008000a00 */
[----:B---3--:R-:W-:-:S04]  /*0060*/  UISETP.NE.U32.AND UP0, UPT, UR4, URZ, UPT ;  /* 0x000000ff0400728c */ /* 0x008fc8000bf05070 */
[----:B------:R-:W-:Y:S01]  /*0070*/  UISETP.NE.AND.EX UP0, UPT, UR5, URZ, UPT, UP0 ;  /* 0x000000ff0500728c */ /* 0x000fe2000bf05300 */
[----:B--2---:R-:W-:-:S05]  /*0080*/  SHF.R.U32.HI R93, RZ, 0x5, R101 ;  /* 0x00000005ff5d7819 */ /* 0x004fca0000011665 */
[----:B------:R-:W2:Y:S02]  /*0090*/  SHFL.IDX PT, R0, R93, RZ, 0x1f ;  /* 0x00001fff5d007589 */ /* 0x000ea400000e0000 */
[----:B--2---:R-:W-:Y:S01]  /*00a0*/  R2UR UR8, R0 ;  /* 0x00000000000872ca */ /* 0x004fe200000e0000 */
[----:B-1--4-:R-:W-:-:S14]  /*00b0*/  BRA.U UP0, `(.L_x_0) ;  /* 0x00000001002c7547 */ /* 0x012fdc000b800000 */
[----:B------:R-:W1:Y:S02]  /*00c0*/  LDCU.64 UR6, c[0x0][0x888] ;  /* 0x00011100ff0677ac */ /* 0x000e640008000a00 */
[----:B-1----:R-:W-:-:S04]  /*00d0*/  UISETP.NE.U32.AND UP0, UPT, UR6, URZ, UPT ;  /* 0x000000ff0600728c */ /* 0x002fc8000bf05070 */
[----:B------:R-:W-:-:S09]  /*00e0*/  UISETP.NE.AND.EX UP0, UPT, UR7, URZ, UPT, UP0 ;  /* 0x000000ff0700728c */ /* 0x000fd2000bf05300 */
[----:B------:R-:W-:Y:S05]  /*00f0*/  BRA.U !UP0, `(.L_x_1) ;  /* 0x0000000108107547 */ /* 0x000fea000b800000 */
[----:B------:R-:W1:Y:S02]  /*0100*/  LDC.64 R2, c[0x0][0x888] ;  /* 0x00022200ff027b82 */ /* 0x000e640000000a00 */
[----:B-1----:R1:W5:Y:S01]  /*0110*/  LDG.E R49, desc[UR46][R2.64] ;  /* 0x0000002e02317981 */ /* 0x002362000c1e1900 */
[----:B------:R-:W-:Y:S01]  /*0120*/  HFMA2 R88, -RZ, RZ, 0, 5.9604644775390625e-08 ;  /* 0x00000001ff587431 */ /* 0x000fe200000001ff */
[----:B------:R-:W-:Y:S05]  /*0130*/  BRA `(.L_x_0) ;  /* 0x00000000000c7947 */ /* 0x000fea0003800000 */
.L_x_1:
[----:B------:R-:W1:Y:S01]  /*0140*/  LDCU UR6, c[0x0][0x880] ;  /* 0x00011000ff0677ac */ /* 0x000e620008000800 */
[----:B------:R-:W-:Y:S01]  /*0150*/  HFMA2 R88, -RZ, RZ, 0, 5.9604644775390625e-08 ;  /* 0x00000001ff587431 */ /* 0x000fe200000001ff */
[----:B-1----:R-:W-:-:S07]  /*0160*/  MOV R49, UR6 ;  /* 0x0000000600317c02 */ /* 0x002fce0008000f00 */
.L_x_0:
[----:B------:R-:W2:Y:S02]  /*0170*/  LDCU.64 UR6, c[0x0][0x8b0] ;  /* 0x00011600ff0677ac */ /* 0x000ea40008000a00 */
[----:B--2---:R-:W-:-:S04]  /*0180*/  UISETP.NE.U32.AND UP0, UPT, UR6, URZ, UPT ;  /* 0x000000ff0600728c */ /* 0x004fc8000bf05070 */
[----:B------:R-:W-:-:S09]  /*0190*/  UISETP.NE.AND.EX UP0, UPT, UR7, URZ, UPT, UP0 ;  /* 0x000000ff0700728c */ /* 0x000fd2000bf05300 */
[----:B------:R-:W-:Y:S05]  /*01a0*/  BRA.U UP0, `(.L_x_2) ;  /* 0x0000000100247547 */ /* 0x000fea000b800000 */
[----:B------:R-:W2:Y:S02]  /*01b0*/  LDCU.64 UR6, c[0x0][0x8a8] ;  /* 0x00011500ff0677ac */ /* 0x000ea40008000a00 */
[----:B--2---:R-:W-:-:S04]  /*01c0*/  UISETP.NE.U32.AND UP0, UPT, UR6, URZ, UPT ;  /* 0x000000ff0600728c */ /* 0x004fc8000bf05070 */
[----:B------:R-:W-:-:S09]  /*01d0*/  UISETP.NE.AND.EX UP0, UPT, UR7, URZ, UPT, UP0 ;  /* 0x000000ff0700728c */ /* 0x000fd2000bf05300 */
[----:B------:R-:W-:Y:S05]  /*01e0*/  BRA.U !UP0, `(.L_x_3) ;  /* 0x00000001080c7547 */ /* 0x000fea000b800000 */
[----:B-1----:R-:W1:Y:S02]  /*01f0*/  LDC.64 R2, c[0x0][0x8a8] ;  /* 0x00022a00ff027b82 */ /* 0x002e640000000a00 */
[----:B-1----:R2:W5:Y:S01]  /*0200*/  LDG.E R47, desc[UR46][R2.64] ;  /* 0x0000002e022f7981 */ /* 0x002562000c1e1900 */
[----:B------:R-:W-:Y:S05]  /*0210*/  BRA `(.L_x_2) ;  /* 0x0000000000087947 */ /* 0x000fea0003800000 */
.L_x_3:
[----:B------:R-:W2:Y:S02]  /*0220*/  LDCU UR6, c[0x0][0x8a0] ;  /* 0x00011400ff0677ac */ /* 0x000ea40008000800 */
[----:B--2---:R-:W-:Y:S02]  /*0230*/  MOV R47, UR6 ;  /* 0x00000006002f7c02 */ /* 0x004fe40008000f00 */
.L_x_2:
[----:B------:R-:W-:Y:S01]  /*0240*/  IMAD.U32 R0, RZ, RZ, UR8 ;  /* 0x00000008ff007e24 */ /* 0x000fe2000f8e00ff */
[----:B------:R-:W-:Y:S04]  /*0250*/  BSSY.RECONVERGENT B0, `(.L_x_4) ;  /* 0x000000c000007945 */ /* 0x000fe80003800200 */
[C---:B------:R-:W-:Y:S02]  /*0260*/  ISETP.NE.OR P1, PT, R0.reuse, 0x1, !P5 ;  /* 0x000000010000780c */ /* 0x040fe40006f25670 */
[----:B------:R-:W-:-:S11]  /*0270*/  ISETP.NE.OR P0, PT, R0, 0x3, !P5 ;  /* 0x000000030000780c */ /* 0x000fd60006f05670 */
[----:B------:R-:W-:Y:S05]  /*0280*/  @P1 BRA `(.L_x_5) ;  /* 0x0000000000201947 */ /* 0x000fea0003800000 */
[----:B------:R-:W3:Y:S02]  /*0290*/  LDCU.64 UR6, c[0x0][0x348] ;  /* 0x00006900ff0677ac */ /* 0x000ee40008000a00 */
[----:B---3--:R-:W-:Y:S02]  /*02a0*/  UIADD3 UR10, UP1, UPT, UR6, 0x80, URZ ;  /* 0x00000080060a7890 */ /* 0x008fe4000ff3e0ff */
[----:B------:R-:W-:Y:S02]  /*02b0*/  UIADD3 UR6, UP0, UPT, UR6, 0x180, URZ ;  /* 0x0000018006067890 */ /* 0x000fe4000ff1e0ff */
[----:B------:R-:W-:Y:S02]  /*02c0*/  UIADD3.X UR11, UPT, UPT, URZ, UR7, URZ, UP1, !UPT ;  /* 0x00000007ff0b7290 */ /* 0x000fe40008ffe4ff */
[----:B------:R-:W-:-:S07]  /*02d0*/  UIADD3.X UR7, UPT, UPT, URZ, UR7, URZ, UP0, !UPT ;  /* 0x00000007ff077290 */ /* 0x000fce00087fe4ff */
[----:B------:R3:W-:Y:S02]  /*02e0*/  UTMACCTL.PF [UR10] ;  /* 0x000000000a0079b9 */ /* 0x0007e40008040000 */
[----:B------:R3:W-:Y:S02]  /*02f0*/  UTMACCTL.PF [UR6] ;  /* 0x00000000060079b9 */ /* 0x0007e40008040000 */
[----:B---3--:R-:W-:Y:S01]  /*0300*/  NOP ;  /* 0x0000000000007918 */ /* 0x008fe20000000000 */
.L_x_5:
[----:B------:R-:W-:Y:S05]  /*0310*/  BSYNC.RECONVERGENT B0 ;  /* 0x0000000000007941 */ /* 0x000fea0003800200 */
.L_x_4:
[----:B------:R-:W-:Y:S04]  /*0320*/  BSSY.RECONVERGENT B0, `(.L_x_6) ;  /* 0x000000a000007945 */ /* 0x000fe80003800200 */
        /* <DEDUP_REMOVED lines=9> */
.L_x_7:
[----:B------:R-:W-:Y:S05]  /*03c0*/  BSYNC.RECONVERGENT B0 ;  /* 0x0000000000007941 */ /* 0x000fea0003800200 */
.L_x_6:
[----:B------:R-:W3:Y:S01]  /*03d0*/  LDCU.64 UR6, c[0x0][0x888] ;  /* 0x00011100ff0677ac */ /* 0x000ee20008000a00 */
[----:B------:R-:W-:Y:S02]  /*03e0*/  UISETP.EQ.U32.AND UP1, UPT, UR4, URZ, UPT ;  /* 0x000000ff0400728c */ /* 0x000fe4000bf22070 */
[----:B------:R-:W-:Y:S02]  /*03f0*/  UPLOP3.LUT UP2, UPT, UPT, UPT, UPT, 0x80, 0x8 ;  /* 0x000000000008789c */ /* 0x000fe40003f4f070 */
[----:B---3--:R-:W-:-:S04]  /*0400*/  UISETP.NE.U32.AND UP0, UPT, UR6, URZ, UPT ;  /* 0x000000ff0600728c */ /* 0x008fc8000bf05070 */
[----:B------:R-:W-:-:S04]  /*0410*/  UISETP.NE.AND.EX UP0, UPT, UR7, URZ, UPT, UP0 ;  /* 0x000000ff0700728c */ /* 0x000fc8000bf05300 */
[----:B------:R-:W-:-:S04]  /*0420*/  UISETP.EQ.OR.EX UP3, UPT, UR5, URZ, !UP0, UP1 ;  /* 0x000000ff0500728c */ /* 0x000fc8000c762710 */
[----:B------:R-:W-:-:S05]  /*0430*/  UP2UR UR50, UPR, URZ, 0x8 ;  /* 0x00000008ff327883 */ /* 0x000fca0008000000 */
[----:B------:R-:W-:Y:S07]  /*0440*/  BRA.U !UP3, `(.L_x_8) ;  /* 0x000000010b207547 */ /* 0x000fee000b800000 */
[----:B------:R-:W-:Y:S01]  /*0450*/  UISETP.NE.U32.AND UP2, UPT, UR4, URZ, UPT ;  /* 0x000000ff0400728c */ /* 0x000fe2000bf45070 */
[----:B-----5:R-:W-:Y:S01]  /*0460*/  FSETP.NEU.AND P0, PT, R49, RZ, PT ;  /* 0x000000ff3100720b */ /* 0x020fe20003f0d000 */
[----:B------:R-:W-:Y:S02]  /*0470*/  USEL UR4, URZ, 0xffffffff, UP0 ;  /* 0xffffffffff047887 */ /* 0x000fe40008000000 */
[----:B------:R-:W-:-:S10]  /*0480*/  UISETP.NE.AND.EX UP2, UPT, UR5, URZ, UPT, UP2 ;  /* 0x000000ff0500728c */ /* 0x000fd4000bf45320 */
[----:B------:R-:W-:Y:S01]  /*0490*/  VOTEU.ANY UP1, P0 ;  /* 0x0000000000ff7886 */ /* 0x000fe20000020100 */
[----:B------:R-:W-:-:S04]  /*04a0*/  @!UP2 USEL UR4, URZ, 0xffffffff, UP1 ;  /* 0xffffffffff04a887 */ /* 0x000fc80008800000 */
[----:B------:R-:W-:-:S04]  /*04b0*/  ULOP3.LUT UR4, UR4, 0x1, URZ, 0xc0, !UPT ;  /* 0x0000000104047892 */ /* 0x000fc8000f8ec0ff */
[----:B------:R-:W-:-:S11]  /*04c0*/  UISETP.NE.U32.AND UP2, UPT, UR4, 0x1, UPT ;  /* 0x000000010400788c */ /* 0x000fd6000bf45070 */
.L_x_8:
[----:B-12---:R-:W1:Y:S01]  /*04d0*/  SHFL.IDX PT, R2, R93, RZ, 0x1f ;  /* 0x00001fff5d027589 */ /* 0x006e6200000e0000 */
[----:B------:R-:W-:-:S04]  /*04e0*/  UISETP.NE.AND UP1, UPT, UR8, 0x2, UPT ;  /* 0x000000020800788c */ /* 0x000fc8000bf25270 */
[----:B------:R-:W-:Y:S01]  /*04f0*/  USEL UR6, URZ, 0x1, UP1 ;  /* 0x00000001ff067887 */ /* 0x000fe20008800000 */
[----:B-1----:R-:W-:-:S13]  /*0500*/  ISETP.NE.AND P0, PT, R2, RZ, PT ;  /* 0x000000ff0200720c */ /* 0x002fda0003f05270 */
[----:B------:R-:W-:Y:S05]  /*0510*/  @P0 BRA `(.L_x_9) ;  /* 0x0000000000480947 */ /* 0x000fea0003800000 */
[----:B------:R-:W1:Y:S01]  /*0520*/  S2UR UR5, SR_CgaCtaId ;  /* 0x00000000000579c3 */ /* 0x000e620000008800 */
[----:B------:R-:W-:Y:S01]  /*0530*/  UMOV UR7, 0x400 ;  /* 0x0000040000077882 */ /* 0x000fe20000000000 */
[----:B------:R-:W-:Y:S01]  /*0540*/  UMOV UR4, 0x1 ;  /* 0x0000000100047882 */ /* 0x000fe20000000000 */
[----:B------:R-:W-:Y:S01]  /*0550*/  ELECT P0, URZ, PT ;  /* 0x0000000000ff782f */ /* 0x000fe20003800000 */
[----:B------:R-:W-:-:S04]  /*0560*/  UIADD3 UR10, UPT, UPT, -UR4, 0x100000, URZ ;  /* 0x00100000040a7890 */ /* 0x000fc8000fffe1ff */
[----:B------:R-:W-:Y:S02]  /*0570*/  USHF.L.U32 UR11, UR10, 0xb, URZ ;  /* 0x0000000b0a0b7899 */ /* 0x000fe400080006ff */
[----:B------:R-:W-:Y:S02]  /*0580*/  USHF.L.U32 UR10, UR10, 0x1, URZ ;  /* 0x000000010a0a7899 */ /* 0x000fe400080006ff */
[----:B-1----:R-:W-:Y:S01]  /*0590*/  ULEA UR5, UR5, UR7, 0x18 ;  /* 0x0000000705057291 */ /* 0x002fe2000f8ec0ff */
[----:B------:R-:W1:Y:S11]  /*05a0*/  FENCE.VIEW.ASYNC.S ;  /* 0x00000000000073c6 */ /* 0x000e760000000000 */
[----:B-1----:R1:W2:Y:S01]  /*05b0*/  SYNCS.EXCH.64 URZ, [UR5], UR10 ;  /* 0x0000000a05ff75b2 */ /* 0x0022a20008000100 */
[----:B------:R1:W3:Y:S01]  /*05c0*/  SYNCS.EXCH.64 URZ, [UR5+0x20], UR10 ;  /* 0x0000200a05ff75b2 */ /* 0x0002e20008000100 */
[----:B------:R1:W4:Y:S01]  /*05d0*/  SYNCS.EXCH.64 URZ, [UR5+0x8], UR10 ;  /* 0x0000080a05ff75b2 */ /* 0x0003220008000100 */
[----:B------:R1:W1:Y:S01]  /*05e0*/  SYNCS.EXCH.64 URZ, [UR5+0x28], UR10 ;  /* 0x0000280a05ff75b2 */ /* 0x0002620008000100 */
[----:B------:R1:W1:Y:S01]  /*05f0*/  SYNCS.EXCH.64 URZ, [UR5+0x10], UR10 ;  /* 0x0000100a05ff75b2 */ /* 0x0002620008000100 */
[----:B------:R1:W1:Y:S01]  /*0600*/  SYNCS.EXCH.64 URZ, [UR5+0x30], UR10 ;  /* 0x0000300a05ff75b2 */ /* 0x0002620008000100 */
[----:B------:R1:W1:Y:S01]  /*0610*/  SYNCS.EXCH.64 URZ, [UR5+0x18], UR10 ;  /* 0x0000180a05ff75b2 */ /* 0x0002620008000100 */
[----:B------:R1:W1:Y:S01]  /*0620*/  SYNCS.EXCH.64 URZ, [UR5+0x38], UR10 ;  /* 0x0000380a05ff75b2 */ /* 0x0002620008000100 */
[----:B------:R-:W-:Y:S01]  /*0630*/  NOP ;  /* 0x0000000000007918 */ /* 0x000fe20000000000 */
.L_x_9:
[----:B------:R-:W2:Y:S01]  /*0640*/  SHFL.IDX PT, R2, R93, RZ, 0x1f ;  /* 0x00001fff5d027589 */ /* 0x000ea200000e0000 */
[----:B------:R-:W-:Y:S01]  /*0650*/  NOP ;  /* 0x0000000000007918 */ /* 0x000fe20000000000 */
[----:B--2---:R-:W-:-:S13]  /*0660*/  ISETP.NE.AND P0, PT, R2, 0x1, PT ;  /* 0x000000010200780c */ /* 0x004fda0003f05270 */
[----:B------:R-:W-:Y:S05]  /*0670*/  @P0 BRA `(.L_x_10) ;  /* 0x0000000000580947 */ /* 0x000fea0003800000 */
[----:B------:R-:W2:Y:S01]  /*0680*/  S2UR UR7, SR_CgaCtaId ;  /* 0x00000000000779c3 */ /* 0x000ea20000008800 */
[----:B------:R-:W-:Y:S01]  /*0690*/  UMOV UR9, 0x400 ;  /* 0x0000040000097882 */ /* 0x000fe20000000000 */
[----:B-1----:R-:W-:Y:S01]  /*06a0*/  UMOV UR5, 0x20 ;  /* 0x0000002000057882 */ /* 0x002fe20000000000 */
[----:B------:R-:W-:Y:S01]  /*06b0*/  UMOV UR4, 0x80 ;  /* 0x0000008000047882 */ /* 0x000fe20000000000 */
[----:B------:R-:W-:-:S04]  /*06c0*/  UIADD3 UR10, UPT, UPT, -UR5, 0x100000, URZ ;  /* 0x00100000050a7890 */ /* 0x000fc8000fffe1ff */
[----:B------:R-:W-:Y:S02]  /*06d0*/  USHF.L.U32 UR11, UR10, 0xb, URZ ;  /* 0x0000000b0a0b7899 */ /* 0x000fe400080006ff */
[----:B------:R-:W-:Y:S02]  /*06e0*/  USHF.L.U32 UR10, UR10, 0x1, URZ ;  /* 0x000000010a0a7899 */ /* 0x000fe400080006ff */
[----:B------:R-:W-:-:S04]  /*06f0*/  UIADD3 UR4, UPT, UPT, -UR4, 0x100000, URZ ;  /* 0x0010000004047890 */ /* 0x000fc8000fffe1ff */
[----:B------:R-:W-:Y:S02]  /*0700*/  USHF.L.U32 UR5, UR4, 0xb, URZ ;  /* 0x0000000b04057899 */ /* 0x000fe400080006ff */
[----:B------:R-:W-:Y:S01]  /*0710*/  USHF.L.U32 UR4, UR4, 0x1, URZ ;  /* 0x0000000104047899 */ /* 0x000fe200080006ff */
[----:B------:R-:W-:Y:S01]  /*0720*/  ELECT P0, URZ, PT ;  /* 0x0000000000ff782f */ /* 0x000fe20003800000 */
[----:B--2---:R-:W-:Y:S01]  /*0730*/  ULEA UR7, UR7, UR9, 0x18 ;  /* 0x0000000907077291 */ /* 0x004fe2000f8ec0ff */
[----:B------:R-:W1:Y:S11]  /*0740*/  FENCE.VIEW.ASYNC.S ;  /* 0x00000000000073c6 */ /* 0x000e760000000000 */
[----:B-1----:R2:W1:Y:S01]  /*0750*/  SYNCS.EXCH.64 URZ, [UR7+0x40], UR10 ;  /* 0x0000400a07ff75b2 */ /* 0x0024620008000100 */
[----:B------:R2:W1:Y:S01]  /*0760*/  SYNCS.EXCH.64 URZ, [UR7+0x60], UR4 ;  /* 0x0000600407ff75b2 */ /* 0x0004620008000100 */
[----:B------:R2:W1:Y:S01]  /*0770*/  SYNCS.EXCH.64 URZ, [UR7+0x48], UR10 ;  /* 0x0000480a07ff75b2 */ /* 0x0004620008000100 */
[----:B------:R2:W1:Y:S01]  /*0780*/  SYNCS.EXCH.64 URZ, [UR7+0x68], UR4 ;  /* 0x0000680407ff75b2 */ /* 0x0004620008000100 */
[----:B------:R2:W1:Y:S01]  /*0790*/  SYNCS.EXCH.64 URZ, [UR7+0x50], UR10 ;  /* 0x0000500a07ff75b2 */ /* 0x0004620008000100 */
[----:B------:R2:W1:Y:S01]  /*07a0*/  SYNCS.EXCH.64 URZ, [UR7+0x70], UR4 ;  /* 0x0000700407ff75b2 */ /* 0x0004620008000100 */
[----:B------:R2:W1:Y:S01]  /*07b0*/  SYNCS.EXCH.64 URZ, [UR7+0x58], UR10 ;  /* 0x0000580a07ff75b2 */ /* 0x0004620008000100 */
[----:B------:R2:W1:Y:S02]  /*07c0*/  SYNCS.EXCH.64 URZ, [UR7+0x78], UR4 ;  /* 0x0000780407ff75b2 */ /* 0x0004640008000100 */
[----:B--2---:R-:W-:Y:S01]  /*07d0*/  NOP ;  /* 0x0000000000007918 */ /* 0x004fe20000000000 */
.L_x_10:
[----:B------:R-:W2:Y:S01]  /*07e0*/  SHFL.IDX PT, R2, R93, RZ, 0x1f ;  /* 0x00001fff5d027589 */ /* 0x000ea200000e0000 */
[----:B------:R-:W-:Y:S01]  /*07f0*/  NOP ;  /* 0x0000000000007918 */ /* 0x000fe20000000000 */
[----:B--2---:R-:W-:-:S13]  /*0800*/  ISETP.NE.AND P0, PT, R2, 0x3, PT ;  /* 0x000000030200780c */ /* 0x004fda0003f05270 */
[----:B------:R-:W-:Y:S05]  /*0810*/  @P0 BRA `(.L_x_11) ;  /* 0x0000000000300947 */ /* 0x000fea0003800000 */
[----:B-1----:R-:W1:Y:S01]  /*0820*/  S2UR UR5, SR_CgaCtaId ;  /* 0x00000000000579c3 */ /* 0x002e620000008800 */
        /* <DEDUP_REMOVED lines=8> */
[----:B-1----:R2:W1:Y:S01]  /*08b0*/  SYNCS.EXCH.64 URZ, [UR5+0x80], UR10 ;  /* 0x0000800a05ff75b2 */ /* 0x0024620008000100 */
[----:B------:R2:W1:Y:S02]  /*08c0*/  SYNCS.EXCH.64 URZ, [UR5+0x88], UR10 ;  /* 0x0000880a05ff75b2 */ /* 0x0004640008000100 */
[----:B--2---:R-:W-:Y:S01]  /*08d0*/  NOP ;  /* 0x0000000000007918 */ /* 0x004fe20000000000 */
.L_x_11:
[----:B------:R-:W2:Y:S01]  /*08e0*/  SHFL.IDX PT, R2, R93, RZ, 0x1f ;  /* 0x00001fff5d027589 */ /* 0x000ea200000e0000 */
[----:B------:R-:W-:Y:S01]  /*08f0*/  NOP ;  /* 0x0000000000007918 */ /* 0x000fe20000000000 */
[----:B--2---:R-:W-:-:S13]  /*0900*/  ISETP.NE.AND P0, PT, R2, 0x4, PT ;  /* 0x000000040200780c */ /* 0x004fda0003f05270 */
[----:B------:R-:W-:Y:S05]  /*0910*/  @P0 BRA `(.L_x_12) ;  /* 0x00000000004c0947 */ /* 0x000fea0003800000 */
[----:B-1----:R-:W1:Y:S01]  /*0920*/  S2UR UR5, SR_CgaCtaId ;  /* 0x00000000000579c3 */ /* 0x002e620000008800 */
[----:B------:R-:W-:Y:S01]  /*0930*/  UMOV UR9, 0x100 ;  /* 0x0000010000097882 */ /* 0x000fe20000000000 */
[----:B------:R-:W-:Y:S01]  /*0940*/  UMOV UR7, 0x400 ;  /* 0x0000040000077882 */ /* 0x000fe20000000000 */
[----:B------:R-:W-:Y:S01]  /*0950*/  USEL UR9, UR9, 0xe0, UP2 ;  /* 0x000000e009097887 */ /* 0x000fe20009000000 */
[----:B------:R-:W-:Y:S01]  /*0960*/  UMOV UR4, 0x1 ;  /* 0x0000000100047882 */ /* 0x000fe20000000000 */
[----:B------:R-:W-:Y:S01]  /*0970*/  ELECT P0, URZ, PT ;  /* 0x0000000000ff782f */ /* 0x000fe20003800000 */
[----:B------:R-:W-:-:S04]  /*0980*/  UIADD3 UR10, UPT, UPT, -UR4, 0x100000, URZ ;  /* 0x00100000040a7890 */ /* 0x000fc8000fffe1ff */
[----:B------:R-:W-:Y:S02]  /*0990*/  USHF.L.U32 UR11, UR10, 0xb, URZ ;  /* 0x0000000b0a0b7899 */ /* 0x000fe400080006ff */
[----:B------:R-:W-:Y:S02]  /*09a0*/  USHF.L.U32 UR10, UR10, 0x1, URZ ;  /* 0x000000010a0a7899 */ /* 0x000fe400080006ff */
[----:B------:R-:W-:-:S04]  /*09b0*/  UIADD3 UR12, UPT, UPT, -UR9, 0x100000, URZ ;  /* 0x00100000090c7890 */ /* 0x000fc8000fffe1ff */
[----:B------:R-:W-:Y:S02]  /*09c0*/  USHF.L.U32 UR13, UR12, 0xb, URZ ;  /* 0x0000000b0c0d7899 */ /* 0x000fe400080006ff */
[----:B------:R-:W-:Y:S02]  /*09d0*/  USHF.L.U32 UR12, UR12, 0x1, URZ ;  /* 0x000000010c0c7899 */ /* 0x000fe400080006ff */
[----:B-1----:R-:W-:Y:S01]  /*09e0*/  ULEA UR5, UR5, UR7, 0x18 ;  /* 0x0000000705057291 */ /* 0x002fe2000f8ec0ff */
[----:B------:R-:W1:Y:S11]  /*09f0*/  FENCE.VIEW.ASYNC.S ;  /* 0x00000000000073c6 */ /* 0x000e760000000000 */
[----:B-1----:R2:W1:Y:S01]  /*0a00*/  SYNCS.EXCH.64 URZ, [UR5+0x90], UR10 ;  /* 0x0000900a05ff75b2 */ /* 0x0024620008000100 */
[----:B------:R2:W1:Y:S01]  /*0a10*/  SYNCS.EXCH.64 URZ, [UR5+0xa0], UR12 ;  /* 0x0000a00c05ff75b2 */ /* 0x0004620008000100 */
[----:B------:R2:W1:Y:S01]  /*0a20*/  SYNCS.EXCH.64 URZ, [UR5+0x98], UR10 ;  /* 0x0000980a05ff75b2 */ /* 0x0004620008000100 */
[----:B------:R2:W1:Y:S02]  /*0a30*/  SYNCS.EXCH.64 URZ, [UR5+0xa8], UR12 ;  /* 0x0000a80c05ff75b2 */ /* 0x0004640008000100 */
[----:B--2---:R-:W-:Y:S01]  /*0a40*/  NOP ;  /* 0x0000000000007918 */ /* 0x004fe20000000000 */
.L_x_12:
        /* <DEDUP_REMOVED lines=26> */
.L_x_13:
        /* <DEDUP_REMOVED lines=18> */
.L_x_14:
[----:B-1----:R-:W1:Y:S01]  /*0d10*/  S2UR UR5, SR_CTAID.X ;  /* 0x00000000000579c3 */ /* 0x002e620000002500 */
[----:B------:R-:W-:-:S05]  /*0d20*/  CS2R.32 R87, SR_CgaSize ;  /* 0x0000000000577805 */ /* 0x000fca0000008a00 */
[----:B------:R-:W-:-:S05]  /*0d30*/  IMAD R87, R87, -0xa0, RZ ;  /* 0xffffff6057577824 */ /* 0x000fca00078e02ff */
[----:B------:R-:W-:-:S14]  /*0d40*/  R2UR UR9, R87 ;  /* 0x00000000570972ca */ /* 0x000fdc00000e0000 */
[----:B------:R-:W2:Y:S01]  /*0d50*/  LDCU UR9, c[0x0][UR9+0x2b0] ;  /* 0x00005600090977ac */ /* 0x000ea20008000800 */
[----:B------:R-:W-:Y:S01]  /*0d60*/  NOP ;  /* 0x0000000000007918 */ /* 0x000fe20000000000 */
[----:B------:R-:W-:-:S05]  /*0d70*/  CS2R.32 R87, SR_CgaSize ;  /* 0x0000000000577805 */ /* 0x000fca0000008a00 */
[----:B------:R-:W-:-:S05]  /*0d80*/  IMAD R87, R87, -0xa0, RZ ;  /* 0xffffff6057577824 */ /* 0x000fca00078e02ff */
[----:B------:R-:W-:-:S14]  /*0d90*/  R2UR UR7, R87 ;  /* 0x00000000570772ca */ /* 0x000fdc00000e0000 */
[----:B------:R-:W3:Y:S01]  /*0da0*/  LDCU UR7, c[0x0][UR7+0x2b4] ;  /* 0x00005680070777ac */ /* 0x000ee20008000800 */
[----:B------:R-:W4:Y:S08]  /*0db0*/  S2UR UR4, SR_CTAID.Y ;  /* 0x00000000000479c3 */ /* 0x000f300000002600 */
[----:B------:R-:W3:Y:S01]  /*0dc0*/  LDC R10, c[0x0][0xb24] ;  /* 0x0002c900ff0a7b82 */ /* 0x000ee20000000800 */
[----:B-1----:R-:W-:-:S02]  /*0dd0*/  I2FP.F32.U32 R87, UR5 ;  /* 0x0000000500577c45 */ /* 0x002fc40008201000 */
[----:B------:R-:W-:-:S05]  /*0de0*/  CS2R.32 R3, SR_CgaSize ;  /* 0x0000000000037805 */ /* 0x000fca0000008a00 */
[----:B------:R-:W-:-:S06]  /*0df0*/  IMAD R3, R3, -0xa0, RZ ;  /* 0xffffff6003037824 */ /* 0x000fcc00078e02ff */
[----:B------:R-:W1:Y:S01]  /*0e00*/  LDC R3, c[0x0][R3+0x2a0] ;  /* 0x0000a80003037b82 */ /* 0x000e620000000800 */
[----:B------:R-:W-:Y:S01]  /*0e10*/  MOV R15, UR5 ;  /* 0x00000005000f7c02 */ /* 0x000fe20008000f00 */
[----:B--2---:R-:W-:Y:S01]  /*0e20*/  FMUL R87, R87, UR9 ;  /* 0x0000000957577c20 */ /* 0x004fe20008400000 */
[----:B----4-:R-:W-:Y:S02]  /*0e30*/  I2FP.F32.U32 R86, UR4 ;  /* 0x0000000400567c45 */ /* 0x010fe40008201000 */
[----:B------:R-:W-:-:S05]  /*0e40*/  CS2R.32 R2, SR_CgaSize ;  /* 0x0000000000027805 */ /* 0x000fca0000008a00 */
[----:B------:R-:W-:-:S06]  /*0e50*/  IMAD R2, R2, -0xa0, RZ ;  /* 0xffffff6002027824 */ /* 0x000fcc00078e02ff */
[----:B------:R-:W2:Y:S01]  /*0e60*/  LDC R2, c[0x0][R2+0x2a4] ;  /* 0x0000a90002027b82 */ /* 0x000ea20000000800 */
[----:B------:R-:W-:Y:S01]  /*0e70*/  MOV R14, UR4 ;  /* 0x00000004000e7c02 */ /* 0x000fe20008000f00 */
[----:B------:R-:W4:Y:S01]  /*0e80*/  F2I.U32.TRUNC.NTZ R87, R87 ;  /* 0x0000005700577305 */ /* 0x000f22000020f000 */
[----:B---3--:R-:W-:-:S05]  /*0e90*/  FMUL R86, R86, UR7 ;  /* 0x0000000756567c20 */ /* 0x008fca0008400000 */
[----:B------:R-:W-:Y:S01]  /*0ea0*/  BAR.SYNC.DEFER_BLOCKING 0x0 ;  /* 0x0000000000007b1d */ /* 0x000fe20000010000 */
[----:B------:R-:W-:-:S05]  /*0eb0*/  ISETP.GE.AND P0, PT, R10, 0x1, PT ;  /* 0x000000010a00780c */ /* 0x000fca0003f06270 */
[----:B------:R-:W3:Y:S02]  /*0ec0*/  F2I.U32.TRUNC.NTZ R86, R86 ;  /* 0x0000005600567305 */ /* 0x000ee4000020f000 */
[----:B------:R-:W2:Y:S01]  /*0ed0*/  S2UR UR36, SR_CTAID.Z ;  /* 0x00000000002479c3 */ /* 0x000ea20000002700 */
[----:B----4-:R-:W-:-:S05]  /*0ee0*/  IADD3 R87, PT, PT, -R87, RZ, RZ ;  /* 0x000000ff57577210 */ /* 0x010fca0007ffe1ff */
[----:B-1----:R-:W-:Y:S01]  /*0ef0*/  IMAD R87, R3, R87, UR5 ;  /* 0x0000000503577e24 */ /* 0x002fe2000f8e0257 */
[----:B---3--:R-:W-:-:S05]  /*0f00*/  IADD3 R86, PT, PT, -R86, RZ, RZ ;  /* 0x000000ff56567210 */ /* 0x008fca0007ffe1ff */
[----:B--2---:R-:W-:Y:S01]  /*0f10*/  IMAD R86, R2, R86, UR4 ;  /* 0x0000000402567e24 */ /* 0x004fe2000f8e0256 */
[----:B------:R-:W-:Y:S06]  /*0f20*/  @!P0 BRA `(.L_x_15) ;  /* 0x0000000000b88947 */ /* 0x000fec0003800000 */
[----:B------:R-:W1:Y:S01]  /*0f30*/  LDC.64 R4, c[0x0][0xb18] ;  /* 0x0002c600ff047b82 */ /* 0x000e620000000a00 */
[----:B------:R-:W-:-:S07]  /*0f40*/  ISETP.NE.AND P0, PT, R10, 0x1, PT ;  /* 0x000000010a00780c */ /* 0x000fce0003f05270 */
[----:B------:R-:W2:Y:S08]  /*0f50*/  LDC R9, c[0x0][0xb0c] ;  /* 0x0002c300ff097b82 */ /* 0x000eb00000000800 */
[----:B------:R-:W3:Y:S08]  /*0f60*/  LDC R12, c[0x0][0x370] ;  /* 0x0000dc00ff0c7b82 */ /* 0x000ef00000000800 */
[----:B------:R-:W4:Y:S01]  /*0f70*/  LDC R11, c[0x0][0x374] ;  /* 0x0000dd00ff0b7b82 */ /* 0x000f220000000800 */
[----:B-1----:R-:W-:-:S07]  /*0f80*/  ISETP.NE.AND P1, PT, R4, 0x1, PT ;  /* 0x000000010400780c */ /* 0x002fce0003f25270 */
[----:B------:R-:W3:Y:S01]  /*0f90*/  LDC.64 R6, c[0x0][0xb10] ;  /* 0x0002c400ff067b82 */ /* 0x000ee20000000a00 */
[----:B--2---:R-:W-:-:S07]  /*0fa0*/  ISETP.NE.AND P2, PT, R9, 0x1, PT ;  /* 0x000000010900780c */ /* 0x004fce0003f45270 */
[----:B------:R-:W1:Y:S08]  /*0fb0*/  LDC R8, c[0x0][0xb20] ;  /* 0x0002c800ff087b82 */ /* 0x000e700000000800 */
[----:B------:R-:W2:Y:S01]  /*0fc0*/  LDC.64 R2, c[0x0][0xb28] ;  /* 0x0002ca00ff027b82 */ /* 0x000ea20000000a00 */
[----:B----4-:R-:W-:-:S04]  /*0fd0*/  IMAD.HI.U32 R13, R11, R5, RZ ;  /* 0x000000050b0d7227 */ /* 0x010fc800078e00ff */
[----:B------:R-:W-:-:S04]  /*0fe0*/  IMAD.HI.U32 R5, R14, R5, RZ ;  /* 0x000000050e057227 */ /* 0x000fc800078e00ff */
[----:B---3--:R-:W-:-:S05]  /*0ff0*/  IMAD.HI.U32 R16, R12, R6, RZ ;  /* 0x000000060c107227 */ /* 0x008fca00078e00ff */
[-C--:B------:R-:W-:Y:S01]  /*1000*/  @P2 SHF.R.U32.HI R12, RZ, R7.reuse, R16 ;  /* 0x00000007ff0c2219 */ /* 0x080fe20000011610 */
[----:B------:R-:W-:Y:S01]  /*1010*/  IMAD.HI.U32 R16, R15, R6, RZ ;  /* 0x000000060f107227 */ /* 0x000fe200078e00ff */
[-C--:B-1----:R-:W-:Y:S02]  /*1020*/  @P1 SHF.R.U32.HI R11, RZ, R8.reuse, R13 ;  /* 0x00000008ff0b1219 */ /* 0x082fe4000001160d */
[----:B------:R-:W-:Y:S02]  /*1030*/  SHF.R.U32.HI R5, RZ, R8, R5 ;  /* 0x00000008ff057219 */ /* 0x000fe40000011605 */
[----:B------:R-:W-:Y:S02]  /*1040*/  SHF.R.U32.HI R16, RZ, R7, R16 ;  /* 0x00000007ff107219 */ /* 0x000fe40000011610 */
[----:B------:R-:W-:Y:S01]  /*1050*/  SEL R5, R14, R5, !P1 ;  /* 0x000000050e057207 */ /* 0x000fe20004800000 */
[----:B--2---:R-:W-:Y:S01]  /*1060*/  IMAD.HI.U32 R13, R11, R2, RZ ;  /* 0x000000020b0d7227 */ /* 0x004fe200078e00ff */
[----:B------:R-:W-:-:S03]  /*1070*/  SEL R16, R15, R16, !P2 ;  /* 0x000000100f107207 */ /* 0x000fc60005000000 */
[----:B------:R-:W-:Y:S01]  /*1080*/  IMAD.HI.U32 R6, R12, R2, RZ ;  /* 0x000000020c067227 */ /* 0x000fe200078e00ff */
[----:B------:R-:W-:-:S04]  /*1090*/  @P0 SHF.R.U32.HI R11, RZ, R3, R13 ;  /* 0x00000003ff0b0219 */ /* 0x000fc8000001160d */
[----:B------:R-:W-:Y:S01]  /*10a0*/  @P0 SHF.R.U32.HI R12, RZ, R3, R6 ;  /* 0x00000003ff0c0219 */ /* 0x000fe20000011606 */
[----:B------:R-:W-:-:S04]  /*10b0*/  IMAD R11, R11, R10, RZ ;  /* 0x0000000a0b0b7224 */ /* 0x000fc800078e02ff */
[----:B------:R-:W-:Y:S01]  /*10c0*/  IMAD R6, R12, R10, RZ ;  /* 0x0000000a0c067224 */ /* 0x000fe200078e02ff */
[----:B------:R-:W-:-:S04]  /*10d0*/  ISETP.GE.AND P1, PT, R5, R11, PT ;  /* 0x0000000b0500720c */ /* 0x000fc80003f26270 */
[----:B------:R-:W-:Y:S01]  /*10e0*/  ISETP.GE.OR P1, PT, R16, R6, P1 ;  /* 0x000000061000720c */ /* 0x000fe20000f26670 */
[----:B------:R-:W-:-:S05]  /*10f0*/  IMAD.HI.U32 R6, R5, R2, RZ ;  /* 0x0000000205067227 */ /* 0x000fca00078e00ff */
[----:B------:R-:W-:-:S04]  /*1100*/  SHF.R.U32.HI R6, RZ, R3, R6 ;  /* 0x00000003ff067219 */ /* 0x000fc80000011606 */
[----:B------:R-:W-:-:S03]  /*1110*/  SEL R6, R5, R6, !P0 ;  /* 0x0000000605067207 */ /* 0x000fc60004000000 */
[----:B------:R-:W-:Y:S01]  /*1120*/  @!P1 IMAD.HI.U32 R7, R16, R2, RZ ;  /* 0x0000000210079227 */ /* 0x000fe200078e00ff */
[----:B------:R-:W-:-:S04]  /*1130*/  IADD3 R2, PT, PT, -R6, RZ, RZ ;  /* 0x000000ff06027210 */ /* 0x000fc80007ffe1ff */
[----:B------:R-:W-:Y:S01]  /*1140*/  @!P1 SHF.R.U32.HI R3, RZ, R3, R7 ;  /* 0x00000003ff039219 */ /* 0x000fe20000011607 */
[----:B------:R-:W-:Y:S01]  /*1150*/  IMAD R2, R10, R2, R5 ;  /* 0x000000020a027224 */ /* 0x000fe200078e0205 */
[----:B------:R-:W-:Y:S02]  /*1160*/  IADD3 R7, PT, PT, -R5, RZ, RZ ;  /* 0x000000ff05077210 */ /* 0x000fe40007ffe1ff */
[----:B------:R-:W-:-:S03]  /*1170*/  @!P1 SEL R3, R16, R3, !P0 ;  /* 0x0000000310039207 */ /* 0x000fc60004000000 */
[----:B------:R-:W-:Y:S02]  /*1180*/  IMAD R7, R4, R7, R14 ;  /* 0x0000000704077224 */ /* 0x000fe400078e020e */
[--C-:B------:R-:W-:Y:S02]  /*1190*/  @!P1 IMAD.IADD R6, R6, 0x1, -R3.reuse ;  /* 0x0000000106069824 */ /* 0x100fe400078e0a03 */
[----:B------:R-:W-:Y:S01]  /*11a0*/  @!P1 IMAD R3, R2, R12, R3 ;  /* 0x0000000c02039224 */ /* 0x000fe200078e0203 */
[----:B------:R-:W-:Y:S01]  /*11b0*/  IADD3 R2, PT, PT, -R16, RZ, RZ ;  /* 0x000000ff10027210 */ /* 0x000fe20007ffe1ff */
[----:B------:R-:W-:Y:S02]  /*11c0*/  @!P1 IMAD R5, R6, R10, R16 ;  /* 0x0000000a06059224 */ /* 0x000fe400078e0210 */
[----:B------:R-:W-:Y:S02]  /*11d0*/  @!P1 IMAD.MOV.U32 R16, RZ, RZ, R3 ;  /* 0x000000ffff109224 */ /* 0x000fe400078e0003 */
[----:B------:R-:W-:-:S02]  /*11e0*/  IMAD R2, R9, R2, R15 ;  /* 0x0000000209027224 */ /* 0x000fc400078e020f */
[----:B------:R-:W-:Y:S02]  /*11f0*/  IMAD R14, R5, R4, R7 ;  /* 0x00000004050e7224 */ /* 0x000fe400078e0207 */
[----:B------:R-:W-:Y:S02]  /*1200*/  IMAD R15, R16, R9, R2 ;  /* 0x00000009100f7224 */ /* 0x000fe400078e0202 */
.L_x_15:
[----:B------:R-:W1:Y:S01]  /*1210*/  LDCU UR4, c[0x0][0xb30] ;  /* 0x00016600ff0477ac */ /* 0x000e620008000800 */
[----:B------:R-:W2:Y:S08]  /*1220*/  S2UR UR37, SR_CgaCtaId ;  /* 0x00000000002579c3 */ /* 0x000eb00000008800 */
[----:B------:R-:W3:Y:S01]  /*1230*/  LDC R40, c[0x0][0xb24] ;  /* 0x0002c900ff287b82 */ /* 0x000ee20000000800 */
[----:B-1----:R-:W-:-:S09]  /*1240*/  UISETP.NE.AND UP1, UPT, UR4, 0x1, UPT ;  /* 0x000000010400788c */ /* 0x002fd2000bf25270 */
[----:B--2---:R-:W-:Y:S05]  /*1250*/  BRA.U UP1, `(.L_x_16) ;  /* 0x0000000101407547 */ /* 0x004fea000b800000 */
[----:B------:R-:W1:Y:S08]  /*1260*/  LDC.64 R4, c[0x0][0xb10] ;  /* 0x0002c400ff047b82 */ /* 0x000e700000000a00 */
[----:B------:R-:W2:Y:S08]  /*1270*/  LDC.64 R2, c[0x0][0xb18] ;  /* 0x0002c600ff027b82 */ /* 0x000eb00000000a00 */
[----:B------:R-:W4:Y:S08]  /*1280*/  LDC R6, c[0x0][0xb20] ;  /* 0x0002c800ff067b82 */ /* 0x000f300000000800 */
[----:B------:R-:W3:Y:S01]  /*1290*/  LDC R7, c[0x0][0xb0c] ;  /* 0x0002c300ff077b82 */ /* 0x000ee20000000800 */
[----:B-1----:R-:W-:-:S05]  /*12a0*/  IMAD.HI.U32 R4, R15, R4, RZ ;  /* 0x000000040f047227 */ /* 0x002fca00078e00ff */
[----:B------:R-:W-:Y:S01]  /*12b0*/  SHF.R.U32.HI R4, RZ, R5, R4 ;  /* 0x00000005ff047219 */ /* 0x000fe20000011604 */
[----:B--2---:R-:W-:Y:S01]  /*12c0*/  IMAD.HI.U32 R3, R14, R3, RZ ;  /* 0x000000030e037227 */ /* 0x004fe200078e00ff */
[----:B------:R-:W-:-:S04]  /*12d0*/  ISETP.NE.AND P0, PT, R2, 0x1, PT ;  /* 0x000000010200780c */ /* 0x000fc80003f05270 */
[----:B----4-:R-:W-:-:S04]  /*12e0*/  SHF.R.U32.HI R3, RZ, R6, R3 ;  /* 0x00000006ff037219 */ /* 0x010fc80000011603 */
[----:B------:R-:W-:Y:S02]  /*12f0*/  SEL R3, R14, R3, !P0 ;  /* 0x000000030e037207 */ /* 0x000fe40004000000 */
[----:B---3--:R-:W-:-:S04]  /*1300*/  ISETP.NE.AND P1, PT, R7, 0x1, PT ;  /* 0x000000010700780c */ /* 0x008fc80003f25270 */
[----:B------:R-:W-:-:S05]  /*1310*/  SEL R4, R15, R4, !P1 ;  /* 0x000000040f047207 */ /* 0x000fca0004800000 */
[----:B------:R-:W-:Y:S02]  /*1320*/  IMAD.IADD R5, R3, 0x1, -R4 ;  /* 0x0000000103057824 */ /* 0x000fe400078e0a04 */
[----:B------:R-:W-:Y:S02]  /*1330*/  IMAD.IADD R3, R4, 0x1, -R3 ;  /* 0x0000000104037824 */ /* 0x000fe400078e0a03 */
[----:B------:R-:W-:Y:S02]  /*1340*/  IMAD R15, R5, R7, R15 ;  /* 0x00000007050f7224 */ /* 0x000fe400078e020f */
[----:B------:R-:W-:-:S07]  /*1350*/  IMAD R14, R3, R2, R14 ;  /* 0x00000002030e7224 */ /* 0x000fce00078e020e */
.L_x_16:
[----:B------:R-:W-:Y:S01]  /*1360*/  BAR.SYNC.DEFER_BLOCKING 0x0 ;  /* 0x0000000000007b1d */ /* 0x000fe20000010000 */
[----:B------:R-:W-:Y:S01]  /*1370*/  UISETP.NE.AND UP1, UPT, UR8, 0x2, UPT ;  /* 0x000000020800788c */ /* 0x000fe2000bf25270 */
[----:B------:R-:W-:Y:S02]  /*1380*/  ISETP.NE.OR P5, PT, R0, 0x2, !P5 ;  /* 0x000000020000780c */ /* 0x000fe40006fa5670 */
[----:B------:R-:W-:-:S06]  /*1390*/  LOP3.LUT R2, R101, 0x1f, RZ, 0xc0, !PT ;  /* 0x0000001f65027812 */ /* 0x000fcc00078ec0ff */
[----:B------:R-:W-:Y:S05]  /*13a0*/  BRA.U UP1, `(.L_x_17) ;  /* 0x00000011015c7547 */ /* 0x000fea000b800000 */
[----:B------:R-:W1:Y:S01]  /*13b0*/  LDCU UR13, c[0x0][0x38c] ;  /* 0x00007180ff0d77ac */ /* 0x000e620008000800 */
[----:B------:R-:W2:Y:S01]  /*13c0*/  LDC R8, c[0x0][0x370] ;  /* 0x0000dc00ff087b82 */ /* 0x000ea20000000800 */
[----:B------:R-:W-:Y:S01]  /*13d0*/  PLOP3.LUT P1, PT, PT, PT, UP2, 0x80, 0x8 ;  /* 0x000000000008781c */ /* 0x000fe20003f2f028 */
[----:B------:R-:W-:Y:S01]  /*13e0*/  IMAD.MOV.U32 R17, RZ, RZ, 0x1 ;  /* 0x00000001ff117424 */ /* 0x000fe200078e00ff */
[----:B------:R-:W-:Y:S01]  /*13f0*/  ISETP.EQ.OR P4, PT, R2, RZ, P5 ;  /* 0x000000ff0200720c */ /* 0x000fe20002f82670 */
[----:B------:R-:W-:Y:S01]  /*1400*/  IMAD.MOV.U32 R16, RZ, RZ, RZ ;  /* 0x000000ffff107224 */ /* 0x000fe200078e00ff */
[----:B------:R-:W-:Y:S02]  /*1410*/  PLOP3.LUT P1, PT, P1, PT, PT, 0x8, 0x80 ;  /* 0x000000000080781c */ /* 0x000fe40000f2e170 */
[----:B------:R-:W-:Y:S01]  /*1420*/  CS2R R12, SRZ ;  /* 0x00000000000c7805 */ /* 0x000fe2000001ff00 */
[----:B------:R-:W-:Y:S01]  /*1430*/  IMAD.MOV.U32 R11, RZ, RZ, 0x1 ;  /* 0x00000001ff0b7424 */ /* 0x000fe200078e00ff */
[----:B------:R-:W4:Y:S01]  /*1440*/  LDC R0, c[0x0][0x374] ;  /* 0x0000dd00ff007b82 */ /* 0x000f220000000800 */
[----:B------:R-:W2:Y:S01]  /*1450*/  LDCU.64 UR22, c[0x0][0x348] ;  /* 0x00006900ff1677ac */ /* 0x000ea20008000a00 */
[----:B------:R-:W-:Y:S01]  /*1460*/  UMOV UR6, URZ ;  /* 0x000000ff00067c82 */ /* 0x000fe20008000000 */
[----:B-1----:R-:W-:-:S04]  /*1470*/  UIADD3 UR5, UPT, UPT, UR13, 0x1f, URZ ;  /* 0x0000001f0d057890 */ /* 0x002fc8000fffe0ff */
[----:B------:R-:W-:-:S04]  /*1480*/  USHF.R.S32.HI UR4, URZ, 0x1f, UR5 ;  /* 0x0000001fff047899 */ /* 0x000fc80008011405 */
[----:B------:R-:W-:-:S04]  /*1490*/  ULEA.HI UR4, UR4, UR5, URZ, 0x5 ;  /* 0x0000000504047291 */ /* 0x000fc8000f8f28ff */
[----:B------:R-:W-:Y:S02]  /*14a0*/  USHF.R.S32.HI UR15, URZ, 0x5, UR4 ;  /* 0x00000005ff0f7899 */ /* 0x000fe40008011404 */
[----:B------:R-:W-:Y:S02]  /*14b0*/  UIADD3 UR4, UPT, UPT, UR13, -0x1, URZ ;  /* 0xffffffff0d047890 */ /* 0x000fe4000fffe0ff */
[----:B------:R-:W-:Y:S02]  /*14c0*/  UISETP.LT.U32.AND UP0, UPT, UR15, 0x4, UPT ;  /* 0x000000040f00788c */ /* 0x000fe4000bf01070 */
[----:B------:R-:W-:Y:S02]  /*14d0*/  UISETP.GE.U32.AND UP1, UPT, UR4, -0x3f, UPT ;  /* 0xffffffc10400788c */ /* 0x000fe4000bf26070 */
[----:B------:R-:W-:Y:S02]  /*14e0*/  USEL UR14, UR15, 0x4, UP0 ;  /* 0x000000040f0e7887 */ /* 0x000fe40008000000 */
[----:B------:R-:W-:-:S02]  /*14f0*/  UIADD3 UR13, UPT, UPT, UR13, 0x3e, URZ ;  /* 0x0000003e0d0d7890 */ /* 0x000fc4000fffe0ff */
[----:B------:R-:W-:Y:S02]  /*1500*/  UIADD3 UR5, UPT, UPT, UR14, -0x1, URZ ;  /* 0xffffffff0e057890 */ /* 0x000fe4000fffe0ff */
[----:B------:R-:W-:-:S03]  /*1510*/  UIADD3 UR7, UPT, UPT, UR15, -UR14, URZ ;  /* 0x8000000e0f077290 */ /* 0x000fc6000fffe0ff */
[----:B------:R-:W-:-:S04]  /*1520*/  @UP1 UIADD3 UR5, UPT, UPT, UR14, URZ, URZ ;  /* 0x000000ff0e051290 */ /* 0x000fc8000fffe0ff */
[----:B--2---:R-:W-:-:S12]  /*1530*/  UIADD3 UR5, UPT, UPT, UR5, 0x1, URZ ;  /* 0x0000000105057890 */ /* 0x004fd8000fffe0ff */
.L_x_35:
[----:B------:R-:W-:Y:S01]  /*1540*/  UISETP.NE.AND UP0, UPT, UR37, URZ, UPT ;  /* 0x000000ff2500728c */ /* 0x000fe2000bf05270 */
[----:B------:R-:W1:Y:S08]  /*1550*/  S2UR UR37, SR_CgaCtaId ;  /* 0x00000000002579c3 */ /* 0x000e700000008800 */
[----:B------:R-:W-:Y:S05]  /*1560*/  BRA.U UP0, `(.L_x_18) ;  /* 0x0000000100347547 */ /* 0x000fea000b800000 */
[----:B------:R-:W2:Y:S01]  /*1570*/  S2R R2, SR_CgaCtaId ;  /* 0x0000000000027919 */ /* 0x000ea20000008800 */
[----:B------:R-:W-:-:S04]  /*1580*/  MOV R3, 0x400 ;  /* 0x0000040000037802 */ /* 0x000fc80000000f00 */
[----:B--2---:R-:W-:Y:S02]  /*1590*/  LEA R2, R2, R3, 0x18 ;  /* 0x0000000302027211 */ /* 0x004fe400078ec0ff */
[----:B------:R-:W-:-:S03]  /*15a0*/  SHF.L.U32 R3, R11, 0x1f, RZ ;  /* 0x0000001f0b037819 */ /* 0x000fc600000006ff */
[----:B------:R-:W-:-:S04]  /*15b0*/  IMAD R2, R12, 0x8, R2 ;  /* 0x000000080c027824 */ /* 0x000fc800078e0202 */
[----:B------:R-:W2:Y:S02]  /*15c0*/  SYNCS.PHASECHK.TRANS64.TRYWAIT P0, [R2+URZ+0x100], R3 ;  /* 0x00010003020075a7 */ /* 0x000ea400080011ff */
[----:B--2---:R-:W-:Y:S05]  /*15d0*/  @!P0 BRA `(.L_x_19) ;  /* 0x0000007400e88947 */ /* 0x004fea0003800000 */
.L_x_131:
[----:B------:R-:W-:Y:S01]  /*15e0*/  VIADD R12, R12, 0x1 ;  /* 0x000000010c0c7836 */ /* 0x000fe20000000000 */
[----:B------:R2:W-:Y:S04]  /*15f0*/  SYNCS.ARRIVE.TRANS64.A1T0 RZ, [R2+URZ+0xf0], RZ ;  /* 0x0000f0ff02ff79a7 */ /* 0x0005e800081000ff */
[----:B------:R-:W-:-:S04]  /*1600*/  ISETP.NE.AND P0, PT, R12, 0x2, PT ;  /* 0x000000020c00780c */ /* 0x000fc80003f05270 */
[----:B------:R-:W-:Y:S02]  /*1610*/  SEL R12, R12, RZ, P0 ;  /* 0x000000ff0c0c7207 */ /* 0x000fe40000000000 */
[----:B--2---:R-:W-:-:S04]  /*1620*/  SEL R2, RZ, 0x1, P0 ;  /* 0x00000001ff027807 */ /* 0x004fc80000000000 */
[----:B------:R-:W-:-:S07]  /*1630*/  LOP3.LUT R11, R11, R2, RZ, 0x3c, !PT ;  /* 0x000000020b0b7212 */ /* 0x000fce00078e3cff */
.L_x_18:
[----:B------:R-:W-:Y:S01]  /*1640*/  UMOV UR4, 0x400 ;  /* 0x0000040000047882 */ /* 0x000fe20000000000 */
[----:B------:R-:W-:Y:S01]  /*1650*/  SHF.L.U32 R2, R17, 0x1f, RZ ;  /* 0x0000001f11027819 */ /* 0x000fe200000006ff */
[----:B-1----:R-:W-:Y:S01]  /*1660*/  ULEA UR4, UR37, UR4, 0x18 ;  /* 0x0000000425047291 */ /* 0x002fe2000f8ec0ff */
[----:B------:R-:W-:Y:S01]  /*1670*/  R2UR UR35, R15 ;  /* 0x000000000f2372ca */ /* 0x000fe200000e0000 */
[----:B------:R-:W-:Y:S01]  /*1680*/  UISETP.GE.U32.AND UP0, UPT, UR13, 0x3f, UPT ;  /* 0x0000003f0d00788c */ /* 0x000fe2000bf06070 */
[----:B------:R-:W-:Y:S01]  /*1690*/  R2UR UR11, R14 ;  /* 0x000000000e0b72ca */ /* 0x000fe200000e0000 */
[----:B------:R-:W-:Y:S01]  /*16a0*/  ULEA UR8, UR6, UR4, 0x3 ;  /* 0x0000000406087291 */ /* 0x000fe2000f8e18ff */
[----:B------:R-:W-:-:S08]  /*16b0*/  UMOV UR24, URZ ;  /* 0x000000ff00187c82 */ /* 0x000fd00008000000 */
[----:B------:R1:W2:Y:S01]  /*16c0*/  SYNCS.PHASECHK.TRANS64.TRYWAIT P0, [UR8+0x20], R2 ;  /* 0x00002002ff0075a7 */ /* 0x0002a20008001108 */
[----:B------:R-:W-:Y:S02]  /*16d0*/  USHF.L.U32 UR35, UR35, 0x6, URZ ;  /* 0x0000000623237899 */ /* 0x000fe400080006ff */
[----:B------:R-:W-:Y:S01]  /*16e0*/  USHF.L.U32 UR11, UR11, 0x8, URZ ;  /* 0x000000080b0b7899 */ /* 0x000fe200080006ff */
[----:B------:R-:W-:Y:S11]  /*16f0*/  BRA.U !UP0, `(.L_x_20) ;  /* 0x0000000108a87547 */ /* 0x000ff6000b800000 */
[----:B------:R-:W-:Y:S01]  /*1700*/  UMOV UR16, URZ ;  /* 0x000000ff00107c82 */ /* 0x000fe20008000000 */
[----:B------:R-:W-:-:S05]  /*1710*/  UMOV UR17, UR6 ;  /* 0x0000000600117c82 */ /* 0x000fca0008000000 */
.L_x_25:
[----:B-1----:R-:W-:Y:S01]  /*1720*/  ULEA UR33, UR17, UR4, 0x3 ;  /* 0x0000000411217291 */ /* 0x002fe2000f8e18ff */
[----:B--2---:R-:W-:Y:S01]  /*1730*/  @!P5 MOV R3, 0x5000 ;  /* 0x000050000003d802 */ /* 0x004fe20000000f00 */
[----:B--2---:R-:W-:Y:S10]  /*1740*/  @P0 BRA `(.L_x_21) ;  /* 0x00000000000c0947 */ /* 0x004ff40003800000 */
[----:B------:R-:W-:-:S04]  /*1750*/  SHF.L.U32 R4, R17, 0x1f, RZ ;  /* 0x0000001f11047819 */ /* 0x000fc800000006ff */
[----:B------:R-:W2:Y:S02]  /*1760*/  SYNCS.PHASECHK.TRANS64.TRYWAIT P0, [UR33+0x20], R4 ;  /* 0x00002004ff0075a7 */ /* 0x000ea40008001121 */
[----:B--2---:R-:W-:Y:S05]  /*1770*/  @!P0 BRA `(.L_x_22) ;  /* 0x0000007400948947 */ /* 0x004fea0003800000 */
.L_x_21:
[----:B------:R2:W-:Y:S01]  /*1780*/  @!P5 SYNCS.ARRIVE.TRANS64 RZ, [UR33], R3 ;  /* 0x00000003ffffd9a7 */ /* 0x0005e20008000021 */
[----:B------:R-:W-:Y:S04]  /*1790*/  BSSY.RECONVERGENT B0, `(.L_x_23) ;  /* 0x0000003000007945 */ /* 0x000fe80003800200 */
[----:B------:R-:W-:Y:S05]  /*17a0*/  @P4 BRA `(.L_x_24) ;  /* 0x0000000000044947 */ /* 0x000fea0003800000 */
[----:B------:R-:W-:Y:S05]  /*17b0*/  BPT.TRAP 0x1 ;  /* 0x000000040000795c */ /* 0x000fea0000300000 */
.L_x_24:
[----:B------:R-:W-:Y:S05]  /*17c0*/  BSYNC.RECONVERGENT B0 ;  /* 0x0000000000007941 */ /* 0x000fea0003800200 */
.L_x_23:
[----:B------:R-:W-:Y:S02]  /*17d0*/  UIADD3 UR6, UPT, UPT, UR17, 0x1, URZ ;  /* 0x0000000111067890 */ /* 0x000fe4000fffe0ff */
[----:B------:R-:W-:Y:S02]  /*17e0*/  ULEA UR32, UR17, UR4, 0xc ;  /* 0x0000000411207291 */ /* 0x000fe4000f8e60ff */
[----:B------:R-:W-:Y:S02]  /*17f0*/  UISETP.NE.AND UP0, UPT, UR6, 0x4, UPT ;  /* 0x000000040600788c */ /* 0x000fe4000bf05270 */
[----:B------:R-:W-:Y:S02]  /*1800*/  UIADD3 UR26, UP1, UPT, UR22, 0x80, URZ ;  /* 0x00000080161a7890 */ /* 0x000fe4000ff3e0ff */
[----:B------:R-:W-:Y:S02]  /*1810*/  USEL UR9, URZ, 0x1, UP0 ;  /* 0x00000001ff097887 */ /* 0x000fe40008000000 */
[----:B------:R-:W-:-:S02]  /*1820*/  USEL UR6, UR6, URZ, UP0 ;  /* 0x000000ff06067287 */ /* 0x000fc40008000000 */
[----:B------:R-:W-:Y:S02]  /*1830*/  UIADD3 UR20, UP0, UPT, UR22, 0x180, URZ ;  /* 0x0000018016147890 */ /* 0x000fe4000ff1e0ff */
[----:B------:R-:W-:Y:S01]  /*1840*/  ULEA UR8, UR6, UR4, 0x3 ;  /* 0x0000000406087291 */ /* 0x000fe2000f8e18ff */
[----:B------:R-:W-:Y:S01]  /*1850*/  LOP3.LUT R17, R17, UR9, RZ, 0x3c, !PT ;  /* 0x0000000911117c12 */ /* 0x000fe2000f8e3cff */
[----:B------:R-:W-:Y:S02]  /*1860*/  USHF.L.U32 UR34, UR16, 0x5, URZ ;  /* 0x0000000510227899 */ /* 0x000fe400080006ff */
[----:B------:R-:W-:Y:S01]  /*1870*/  UIADD3.X UR27, UPT, UPT, URZ, UR23, URZ, UP1, !UPT ;  /* 0x00000017ff1b7290 */ /* 0x000fe20008ffe4ff */
[----:B-1----:R-:W-:Y:S01]  /*1880*/  SHF.L.U32 R2, R17, 0x1f, RZ ;  /* 0x0000001f11027819 */ /* 0x002fe200000006ff */
[----:B------:R-:W-:Y:S02]  /*1890*/  UIADD3 UR32, UPT, UPT, UR32, 0x8800, URZ ;  /* 0x0000880020207890 */ /* 0x000fe4000fffe0ff */
[----:B------:R-:W-:Y:S01]  /*18a0*/  UIADD3.X UR21, UPT, UPT, URZ, UR23, URZ, UP0, !UPT ;  /* 0x00000017ff157290 */ /* 0x000fe200087fe4ff */
[----:B------:R1:W1:Y:S01]  /*18b0*/  SYNCS.PHASECHK.TRANS64.TRYWAIT P0, [UR8+0x20], R2 ;  /* 0x00002002ff0075a7 */ /* 0x0002620008001108 */
[----:B------:R-:W-:Y:S01]  /*18c0*/  ULEA UR8, UR17, UR4, 0xe ;  /* 0x0000000411087291 */ /* 0x000fe2000f8e70ff */
[----:B------:R-:W-:Y:S01]  /*18d0*/  UMOV UR18, 0x0 ;  /* 0x0000000000127882 */ /* 0x000fe20000000000 */
[----:B------:R-:W-:-:S02]  /*18e0*/  UMOV UR19, 0x10000000 ;  /* 0x1000000000137882 */ /* 0x000fc40000000000 */
[----:B------:R-:W-:Y:S01]  /*18f0*/  UIADD3 UR8, UPT, UPT, UR8, 0xc800, URZ ;  /* 0x0000c80008087890 */ /* 0x000fe2000fffe0ff */
[----:B------:R1:W-:Y:S01]  /*1900*/  UTMALDG.3D [UR32], [UR26], desc[UR18] ;  /* 0x000012201a0075b4 */ /* 0x0003e20008011000 */
[----:B------:R-:W-:Y:S01]  /*1910*/  UMOV UR12, UR36 ;  /* 0x00000024000c7c82 */ /* 0x000fe20008000000 */
[----:B------:R-:W-:Y:S01]  /*1920*/  UMOV UR9, UR33 ;  /* 0x0000002100097c82 */ /* 0x000fe20008000000 */
[----:B------:R-:W-:Y:S01]  /*1930*/  UMOV UR10, UR34 ;  /* 0x00000022000a7c82 */ /* 0x000fe20008000000 */
[----:B------:R-:W-:Y:S01]  /*1940*/  UIADD3 UR16, UPT, UPT, UR16, 0x1, URZ ;  /* 0x0000000110107890 */ /* 0x000fe2000fffe0ff */
[----:B------:R-:W-:Y:S01]  /*1950*/  UMOV UR24, UR5 ;  /* 0x0000000500187c82 */ /* 0x000fe20008000000 */
[----:B------:R-:W-:Y:S02]  /*1960*/  UMOV UR17, UR6 ;  /* 0x0000000600117c82 */ /* 0x000fe40008000000 */
[----:B------:R1:W-:Y:S01]  /*1970*/  UTMALDG.3D [UR8], [UR20], desc[UR18] ;  /* 0x00001208140075b4 */ /* 0x0003e20008011000 */
[----:B------:R-:W-:-:S09]  /*1980*/  UISETP.NE.AND UP0, UPT, UR16, UR5, UPT ;  /* 0x000000051000728c */ /* 0x000fd2000bf05270 */
[----:B------:R-:W-:Y:S05]  /*1990*/  BRA.U UP0, `(.L_x_25) ;  /* 0xfffffffd00607547 */ /* 0x000fea000b83ffff */
.L_x_20:
[----:B-1----:R-:W-:Y:S01]  /*19a0*/  ULEA UR8, UR6, UR4, 0x3 ;  /* 0x0000000406087291 */ /* 0x002fe2000f8e18ff */
[----:B------:R-:W-:Y:S01]  /*19b0*/  SHF.L.U32 R2, R17, 0x1f, RZ ;  /* 0x0000001f11027819 */ /* 0x000fe200000006ff */
[----:B------:R-:W-:Y:S01]  /*19c0*/  @!P1 SYNCS.ARRIVE.TRANS64.A1T0 RZ, [UR4+0x88], RZ ;  /* 0x000088ffffff99a7 */ /* 0x000fe20008100004 */
[----:B------:R-:W-:-:S06]  /*19d0*/  UISETP.GT.AND UP0, UPT, UR15, UR14, UPT ;  /* 0x0000000e0f00728c */ /* 0x000fcc000bf04270 */
[----:B--2---:R1:W2:Y:S03]  /*19e0*/  SYNCS.PHASECHK.TRANS64.TRYWAIT P0, [UR8+0x20], R2 ;  /* 0x00002002ff0075a7 */ /* 0x0042a60008001108 */
[----:B------:R-:W-:Y:S05]  /*19f0*/  BRA.U !UP0, `(.L_x_26) ;  /* 0x0000000108ac7547 */ /* 0x000fea000b800000 */
[----:B------:R-:W-:Y:S01]  /*1a00*/  UIADD3 UR21, UPT, UPT, UR7, UR24, URZ ;  /* 0x0000001807157290 */ /* 0x000fe2000fffe0ff */
[----:B------:R-:W-:-:S11]  /*1a10*/  UMOV UR25, UR6 ;  /* 0x0000000600197c82 */ /* 0x000fd60008000000 */
.L_x_31:
[----:B-1----:R-:W-:Y:S01]  /*1a20*/  ULEA UR17, UR25, UR4, 0x3 ;  /* 0x0000000419117291 */ /* 0x002fe2000f8e18ff */
[----:B--2---:R-:W-:Y:S01]  /*1a30*/  @!P5 MOV R3, 0x5000 ;  /* 0x000050000003d802 */ /* 0x004fe20000000f00 */
[----:B--2---:R-:W-:Y:S10]  /*1a40*/  @P0 BRA `(.L_x_27) ;  /* 0x00000000000c0947 */ /* 0x004ff40003800000 */
[----:B------:R-:W-:-:S04]  /*1a50*/  SHF.L.U32 R4, R17, 0x1f, RZ ;  /* 0x0000001f11047819 */ /* 0x000fc800000006ff */
[----:B------:R-:W2:Y:S02]  /*1a60*/  SYNCS.PHASECHK.TRANS64.TRYWAIT P0, [UR17+0x20], R4 ;  /* 0x00002004ff0075a7 */ /* 0x000ea40008001111 */
[----:B--2---:R-:W-:Y:S05]  /*1a70*/  @!P0 BRA `(.L_x_28) ;  /* 0x0000007000ec8947 */ /* 0x004fea0003800000 */
.L_x_27:
[----:B------:R2:W-:Y:S01]  /*1a80*/  @!P5 SYNCS.ARRIVE.TRANS64 RZ, [UR17], R3 ;  /* 0x00000003ffffd9a7 */ /* 0x0005e20008000011 */
[----:B------:R-:W-:Y:S04]  /*1a90*/  BSSY.RECONVERGENT B0, `(.L_x_29) ;  /* 0x0000003000007945 */ /* 0x000fe80003800200 */
[----:B------:R-:W-:Y:S05]  /*1aa0*/  @P4 BRA `(.L_x_30) ;  /* 0x0000000000044947 */ /* 0x000fea0003800000 */
[----:B------:R-:W-:Y:S05]  /*1ab0*/  BPT.TRAP 0x1 ;  /* 0x000000040000795c */ /* 0x000fea0000300000 */
.L_x_30:
[----:B------:R-:W-:Y:S05]  /*1ac0*/  BSYNC.RECONVERGENT B0 ;  /* 0x0000000000007941 */ /* 0x000fea0003800200 */
.L_x_29:
        /* <DEDUP_REMOVED lines=10> */
[----:B------:R-:W-:Y:S01]  /*1b70*/  UIADD3 UR16, UPT, UPT, UR16, 0x8800, URZ ;  /* 0x0000880010107890 */ /* 0x000fe2000fffe0ff */
[----:B-1----:R-:W-:Y:S01]  /*1b80*/  SHF.L.U32 R2, R17, 0x1f, RZ ;  /* 0x0000001f11027819 */ /* 0x002fe200000006ff */
[----:B------:R-:W-:Y:S02]  /*1b90*/  UIADD3.X UR31, UPT, UPT, URZ, UR23, URZ, UP1, !UPT ;  /* 0x00000017ff1f7290 */ /* 0x000fe40008ffe4ff */
[----:B------:R-:W-:Y:S01]  /*1ba0*/  UIADD3.X UR29, UPT, UPT, URZ, UR23, URZ, UP0, !UPT ;  /* 0x00000017ff1d7290 */ /* 0x000fe200087fe4ff */
[----:B------:R1:W1:Y:S01]  /*1bb0*/  SYNCS.PHASECHK.TRANS64.TRYWAIT P0, [UR8+0x20], R2 ;  /* 0x00002002ff0075a7 */ /* 0x0002620008001108 */
[----:B------:R-:W-:Y:S01]  /*1bc0*/  ULEA UR8, UR25, UR4, 0xe ;  /* 0x0000000419087291 */ /* 0x000fe2000f8e70ff */
[----:B------:R-:W-:Y:S01]  /*1bd0*/  UMOV UR26, 0x0 ;  /* 0x00000000001a7882 */ /* 0x000fe20000000000 */
[----:B------:R-:W-:-:S02]  /*1be0*/  UMOV UR27, 0x10000000 ;  /* 0x10000000001b7882 */ /* 0x000fc40000000000 */
[----:B------:R-:W-:Y:S01]  /*1bf0*/  UIADD3 UR8, UPT, UPT, UR8, 0xc800, URZ ;  /* 0x0000c80008087890 */ /* 0x000fe2000fffe0ff */
[----:B------:R-:W-:Y:S01]  /*1c00*/  UMOV UR19, UR35 ;  /* 0x0000002300137c82 */ /* 0x000fe20008000000 */
[----:B------:R-:W-:Y:S01]  /*1c10*/  UMOV UR20, UR36 ;  /* 0x0000002400147c82 */ /* 0x000fe20008000000 */
[----:B------:R-:W-:Y:S01]  /*1c20*/  UMOV UR12, UR36 ;  /* 0x00000024000c7c82 */ /* 0x000fe20008000000 */
[----:B------:R-:W-:Y:S01]  /*1c30*/  UMOV UR9, UR17 ;  /* 0x0000001100097c82 */ /* 0x000fe20008000000 */
[----:B------:R-:W-:Y:S01]  /*1c40*/  UMOV UR10, UR18 ;  /* 0x00000012000a7c82 */ /* 0x000fe20008000000 */
[----:B------:R1:W-:Y:S01]  /*1c50*/  UTMALDG.3D [UR16], [UR30], desc[UR26] ;  /* 0x00001a101e0075b4 */ /* 0x0003e20008011000 */
[----:B------:R-:W-:Y:S01]  /*1c60*/  UIADD3 UR24, UPT, UPT, UR24, 0x1, URZ ;  /* 0x0000000118187890 */ /* 0x000fe2000fffe0ff */
[----:B------:R-:W-:-:S03]  /*1c70*/  UMOV UR25, UR6 ;  /* 0x0000000600197c82 */ /* 0x000fc60008000000 */
[----:B------:R-:W-:Y:S01]  /*1c80*/  UISETP.NE.AND UP0, UPT, UR24, UR21, UPT ;  /* 0x000000151800728c */ /* 0x000fe2000bf05270 */
[----:B------:R1:W-:Y:S08]  /*1c90*/  UTMALDG.3D [UR8], [UR28], desc[UR26] ;  /* 0x00001a081c0075b4 */ /* 0x0003f00008011000 */
[----:B------:R-:W-:Y:S05]  /*1ca0*/  BRA.U UP0, `(.L_x_31) ;  /* 0xfffffffd005c7547 */ /* 0x000fea000b83ffff */
.L_x_26:
[C---:B-1----:R-:W-:Y:S01]  /*1cb0*/  LEA R2, R16.reuse, UR4, 0x3 ;  /* 0x0000000410027c11 */ /* 0x042fe2000f8e18ff */
[----:B------:R-:W-:Y:S01]  /*1cc0*/  NOP ;  /* 0x0000000000007918 */ /* 0x000fe20000000000 */
[----:B--2---:R-:W-:Y:S02]  /*1cd0*/  SHF.L.U32 R3, R13, 0x1f, RZ ;  /* 0x0000001f0d037819 */ /* 0x004fe400000006ff */
[----:B------:R-:W-:Y:S02]  /*1ce0*/  LEA R4, R16, UR4, 0x4 ;  /* 0x0000000410047c11 */ /* 0x000fe4000f8e20ff */
[----:B------:R-:W1:Y:S02]  /*1cf0*/  SYNCS.PHASECHK.TRANS64.TRYWAIT P0, [R2+URZ+0x90], R3 ;  /* 0x00009003020075a7 */ /* 0x000e6400080011ff */
[----:B-1----:R-:W-:Y:S05]  /*1d00*/  @!P0 BRA `(.L_x_32) ;  /* 0x0000007000608947 */ /* 0x002fea0003800000 */
.L_x_134:
[----:B------:R-:W2:Y:S01]  /*1d10*/  LDS.128 R4, [R4+0x120] ;  /* 0x0001200004047984 */ /* 0x000ea20000000c00 */
[----:B---3--:R-:W-:Y:S01]  /*1d20*/  ISETP.GE.AND P0, PT, R40, 0x1, PT ;  /* 0x000000012800780c */ /* 0x008fe20003f06270 */
[----:B-1----:R-:W-:Y:S01]  /*1d30*/  VIADD R2, R2, 0xa0 ;  /* 0x000000a002027836 */ /* 0x002fe20000000000 */
[----:B------:R-:W-:Y:S01]  /*1d40*/  @!PT LDS RZ, [RZ] ;  /* 0x00000000fffff984 */ /* 0x000fe20000000800 */
[----:B------:R-:W-:Y:S01]  /*1d50*/  @!PT LDS RZ, [RZ] ;  /* 0x00000000fffff984 */ /* 0x000fe20000000800 */
[----:B------:R-:W-:Y:S01]  /*1d60*/  @!PT LDS RZ, [RZ] ;  /* 0x00000000fffff984 */ /* 0x000fe20000000800 */
[----:B------:R-:W-:Y:S01]  /*1d70*/  @!PT LDS RZ, [RZ] ;  /* 0x00000000fffff984 */ /* 0x000fe20000000800 */
[----:B------:R1:W-:Y:S06]  /*1d80*/  MEMBAR.ALL.CTA ;  /* 0x0000000000007992 */ /* 0x0003ec0000008000 */
[----:B-1----:R-:W1:Y:S01]  /*1d90*/  FENCE.VIEW.ASYNC.S ;  /* 0x00000000000073c6 */ /* 0x002e620000000000 */
[----:B------:R-:W-:-:S04]  /*1da0*/  PRMT R2, RZ, 0x654, R2 ;  /* 0x00000654ff027816 */ /* 0x000fc80000000002 */
[----:B-1----:R1:W-:Y:S01]  /*1db0*/  SYNCS.ARRIVE.TRANS64.RED.A1T0 RZ, [R2+URZ], RZ ;  /* 0x000000ff02ff79a7 */ /* 0x0023e200081004ff */
[----:B--2---:R-:W-:-:S13]  /*1dc0*/  LOP3.LUT P2, RZ, R6, 0x1, RZ, 0xc0, !PT ;  /* 0x0000000106ff7812 */ /* 0x004fda000784c0ff */
[----:B------:R-:W-:Y:S01]  /*1dd0*/  @P2 SHF.R.U32.HI R3, RZ, 0x10, R5 ;  /* 0x00000010ff032819 */ /* 0x000fe20000011605 */
[----:B------:R-:W-:Y:S01]  /*1de0*/  VOTEU.ANY UP0, P2 ;  /* 0x0000000000ff7886 */ /* 0x000fe20001000100 */
[----:B------:R-:W-:Y:S02]  /*1df0*/  @P2 MOV R10, R4 ;  /* 0x00000004000a2202 */ /* 0x000fe40000000f00 */
[----:B------:R-:W-:Y:S02]  /*1e00*/  @P2 R2UR.BROADCAST UR8, R3 ;  /* 0x00000000030822ca */ /* 0x000fe400008e0000 */
[----:B------:R-:W-:-:S11]  /*1e10*/  @P2 LOP3.LUT R9, R5, 0xffff, RZ, 0xc0, !PT ;  /* 0x0000ffff05092812 */ /* 0x000fd600078ec0ff */
[----:B------:R-:W-:Y:S01]  /*1e20*/  @UP0 UMOV UR36, UR8 ;  /* 0x0000000800240c82 */ /* 0x000fe20008000000 */
[----:B-1----:R-:W-:Y:S05]  /*1e30*/  @!P0 BRA `(.L_x_33) ;  /* 0x0000000000b88947 */ /* 0x002fea0003800000 */
[----:B------:R-:W4:Y:S01]  /*1e40*/  LDC.64 R4, c[0x0][0xb18] ;  /* 0x0002c600ff047b82 */ /* 0x000f220000000a00 */
[----:B------:R-:W-:-:S07]  /*1e50*/  ISETP.NE.AND P3, PT, R40, 0x1, PT ;  /* 0x000000012800780c */ /* 0x000fce0003f65270 */
[----:B------:R-:W1:Y:S08]  /*1e60*/  LDC.64 R6, c[0x0][0xb10] ;  /* 0x0002c400ff067b82 */ /* 0x000e700000000a00 */
[----:B------:R-:W2:Y:S08]  /*1e70*/  LDC R14, c[0x0][0xb20] ;  /* 0x0002c800ff0e7b82 */ /* 0x000eb00000000800 */
[----:B------:R-:W3:Y:S01]  /*1e80*/  LDC R15, c[0x0][0xb0c] ;  /* 0x0002c300ff0f7b82 */ /* 0x000ee20000000800 */
[----:B----4-:R-:W-:Y:S01]  /*1e90*/  IMAD.HI.U32 R19, R0, R5, RZ ;  /* 0x0000000500137227 */ /* 0x010fe200078e00ff */
[----:B------:R-:W-:-:S03]  /*1ea0*/  ISETP.NE.AND P0, PT, R4, 0x1, PT ;  /* 0x000000010400780c */ /* 0x000fc60003f05270 */
[----:B------:R-:W-:-:S03]  /*1eb0*/  IMAD.HI.U32 R5, R9, R5, RZ ;  /* 0x0000000509057227 */ /* 0x000fc600078e00ff */
[----:B------:R-:W4:Y:S01]  /*1ec0*/  LDC.64 R2, c[0x0][0xb28] ;  /* 0x0002ca00ff027b82 */ /* 0x000f220000000a00 */
[----:B-1----:R-:W-:-:S04]  /*1ed0*/  IMAD.HI.U32 R20, R8, R6, RZ ;  /* 0x0000000608147227 */ /* 0x002fc800078e00ff */
[----:B------:R-:W-:Y:S01]  /*1ee0*/  IMAD.HI.U32 R21, R10, R6, RZ ;  /* 0x000000060a157227 */ /* 0x000fe200078e00ff */
[----:B------:R-:W-:Y:S02]  /*1ef0*/  SHF.R.U32.HI R20, RZ, R7, R20 ;  /* 0x00000007ff147219 */ /* 0x000fe40000011614 */
[-C--:B--2---:R-:W-:Y:S02]  /*1f00*/  SHF.R.U32.HI R19, RZ, R14.reuse, R19 ;  /* 0x0000000eff137219 */ /* 0x084fe40000011613 */
[----:B------:R-:W-:Y:S02]  /*1f10*/  SHF.R.U32.HI R5, RZ, R14, R5 ;  /* 0x0000000eff057219 */ /* 0x000fe40000011605 */
[----:B------:R-:W-:Y:S02]  /*1f20*/  SEL R19, R0, R19, !P0 ;  /* 0x0000001300137207 */ /* 0x000fe40004000000 */
[----:B------:R-:W-:Y:S02]  /*1f30*/  SHF.R.U32.HI R21, RZ, R7, R21 ;  /* 0x00000007ff157219 */ /* 0x000fe40000011615 */
[----:B---3--:R-:W-:-:S02]  /*1f40*/  ISETP.NE.AND P1, PT, R15, 0x1, PT ;  /* 0x000000010f00780c */ /* 0x008fc40003f25270 */
[----:B------:R-:W-:Y:S02]  /*1f50*/  SEL R5, R9, R5, !P0 ;  /* 0x0000000509057207 */ /* 0x000fe40004000000 */
[----:B------:R-:W-:Y:S02]  /*1f60*/  SEL R20, R8, R20, !P1 ;  /* 0x0000001408147207 */ /* 0x000fe40004800000 */
[----:B------:R-:W-:Y:S01]  /*1f70*/  SEL R21, R10, R21, !P1 ;  /* 0x000000150a157207 */ /* 0x000fe20004800000 */
[----:B----4-:R-:W-:-:S04]  /*1f80*/  IMAD.HI.U32 R18, R19, R2, RZ ;  /* 0x0000000213127227 */ /* 0x010fc800078e00ff */
        /* <DEDUP_REMOVED lines=10> */
[----:B------:R-:W-:-:S04]  /*2030*/  @!P0 IMAD.HI.U32 R7, R21, R2, RZ ;  /* 0x0000000215078227 */ /* 0x000fc800078e00ff */
[----:B------:R-:W-:Y:S01]  /*2040*/  IMAD.MOV R2, RZ, RZ, -R6 ;  /* 0x000000ffff027224 */ /* 0x000fe200078e0a06 */
[----:B------:R-:W-:Y:S02]  /*2050*/  @!P0 SHF.R.U32.HI R3, RZ, R3, R7 ;  /* 0x00000003ff038219 */ /* 0x000fe40000011607 */
[----:B------:R-:W-:Y:S01]  /*2060*/  IADD3 R7, PT, PT, -R5, RZ, RZ ;  /* 0x000000ff05077210 */ /* 0x000fe20007ffe1ff */
[----:B------:R-:W-:Y:S01]  /*2070*/  IMAD R2, R40, R2, R5 ;  /* 0x0000000228027224 */ /* 0x000fe200078e0205 */
        /* <DEDUP_REMOVED lines=10> */
.L_x_33:
[----:B------:R-:W1:Y:S02]  /*2120*/  LDCU UR8, c[0x0][0xb30] ;  /* 0x00016600ff0877ac */ /* 0x000e640008000800 */
[----:B-1----:R-:W-:-:S09]  /*2130*/  UISETP.NE.AND UP0, UPT, UR8, 0x1, UPT ;  /* 0x000000010800788c */ /* 0x002fd2000bf05270 */
[----:B------:R-:W-:Y:S05]  /*2140*/  BRA.U UP0, `(.L_x_34) ;  /* 0x0000000100407547 */ /* 0x000fea000b800000 */
[----:B------:R-:W1:Y:S08]  /*2150*/  LDC.64 R4, c[0x0][0xb10] ;  /* 0x0002c400ff047b82 */ /* 0x000e700000000a00 */
[----:B------:R-:W2:Y:S08]  /*2160*/  LDC.64 R2, c[0x0][0xb18] ;  /* 0x0002c600ff027b82 */ /* 0x000eb00000000a00 */
[----:B------:R-:W3:Y:S08]  /*2170*/  LDC R6, c[0x0][0xb20] ;  /* 0x0002c800ff067b82 */ /* 0x000ef00000000800 */
[----:B------:R-:W4:Y:S01]  /*2180*/  LDC R7, c[0x0][0xb0c] ;  /* 0x0002c300ff077b82 */ /* 0x000f220000000800 */
[----:B-1----:R-:W-:-:S05]  /*2190*/  IMAD.HI.U32 R4, R10, R4, RZ ;  /* 0x000000040a047227 */ /* 0x002fca00078e00ff */
[----:B------:R-:W-:Y:S01]  /*21a0*/  SHF.R.U32.HI R4, RZ, R5, R4 ;  /* 0x00000005ff047219 */ /* 0x000fe20000011604 */
[----:B--2---:R-:W-:Y:S01]  /*21b0*/  IMAD.HI.U32 R3, R9, R3, RZ ;  /* 0x0000000309037227 */ /* 0x004fe200078e00ff */
[----:B------:R-:W-:-:S04]  /*21c0*/  ISETP.NE.AND P0, PT, R2, 0x1, PT ;  /* 0x000000010200780c */ /* 0x000fc80003f05270 */
[----:B---3--:R-:W-:-:S04]  /*21d0*/  SHF.R.U32.HI R3, RZ, R6, R3 ;  /* 0x00000006ff037219 */ /* 0x008fc80000011603 */
[----:B------:R-:W-:Y:S02]  /*21e0*/  SEL R3, R9, R3, !P0 ;  /* 0x0000000309037207 */ /* 0x000fe40004000000 */
[----:B----4-:R-:W-:-:S04]  /*21f0*/  ISETP.NE.AND P1, PT, R7, 0x1, PT ;  /* 0x000000010700780c */ /* 0x010fc80003f25270 */
[----:B------:R-:W-:-:S05]  /*2200*/  SEL R4, R10, R4, !P1 ;  /* 0x000000040a047207 */ /* 0x000fca0004800000 */
[----:B------:R-:W-:Y:S02]  /*2210*/  IMAD.IADD R5, R3, 0x1, -R4 ;  /* 0x0000000103057824 */ /* 0x000fe400078e0a04 */
[----:B------:R-:W-:Y:S02]  /*2220*/  IMAD.IADD R3, R4, 0x1, -R3 ;  /* 0x0000000104037824 */ /* 0x000fe400078e0a03 */
[----:B------:R-:W-:Y:S02]  /*2230*/  IMAD R10, R5, R7, R10 ;  /* 0x00000007050a7224 */ /* 0x000fe400078e020a */
[----:B------:R-:W-:-:S07]  /*2240*/  IMAD R9, R3, R2, R9 ;  /* 0x0000000203097224 */ /* 0x000fce00078e0209 */
.L_x_34:
[----:B------:R-:W-:Y:S01]  /*2250*/  VIADD R16, R16, 0x1 ;  /* 0x0000000110107836 */ /* 0x000fe20000000000 */
[----:B------:R-:W-:Y:S01]  /*2260*/  PLOP3.LUT P1, PT, PT, PT, PT, 0x80, 0x8 ;  /* 0x000000000008781c */ /* 0x000fe20003f2f070 */
[----:B------:R-:W-:Y:S02]  /*2270*/  IMAD.IADD R15, R10, 0x1, R87 ;  /* 0x000000010a0f7824 */ /* 0x000fe400078e0257 */
[----:B------:R-:W-:Y:S01]  /*2280*/  IMAD.IADD R14, R9, 0x1, R86 ;  /* 0x00000001090e7824 */ /* 0x000fe200078e0256 */
[----:B------:R-:W-:-:S04]  /*2290*/  ISETP.NE.AND P0, PT, R16, 0x2, PT ;  /* 0x000000021000780c */ /* 0x000fc80003f05270 */
[----:B------:R-:W-:Y:S02]  /*22a0*/  SEL R2, RZ, 0x1, P0 ;  /* 0x00000001ff027807 */ /* 0x000fe40000000000 */
[----:B------:R-:W-:Y:S02]  /*22b0*/  SEL R16, R16, RZ, P0 ;  /* 0x000000ff10107207 */ /* 0x000fe40000000000 */
[----:B------:R-:W-:Y:S01]  /*22c0*/  LOP3.LUT R13, R13, R2, RZ, 0x3c, !PT ;  /* 0x000000020d0d7212 */ /* 0x000fe200078e3cff */
[----:B------:R-:W-:Y:S06]  /*22d0*/  @P2 BRA `(.L_x_35) ;  /* 0xfffffff000982947 */ /* 0x000fec000383ffff */
[----:B------:R-:W-:Y:S01]  /*22e0*/  UIADD3 UR4, UPT, UPT, UR4, 0x20, URZ ;  /* 0x0000002004047890 */ /* 0x000fe2000fffe0ff */
[----:B------:R-:W-:-:S03]  /*22f0*/  SHF.L.U32 R2, R17, 0x1f, RZ ;  /* 0x0000001f11027819 */ /* 0x000fc600000006ff */
[----:B------:R-:W-:-:S09]  /*2300*/  ULEA UR5, UR6, UR4, 0x3 ;  /* 0x0000000406057291 */ /* 0x000fd2000f8e18ff */
[----:B------:R-:W1:Y:S02]  /*2310*/  SYNCS.PHASECHK.TRANS64.TRYWAIT P0, [UR5], R2 ;  /* 0x00000002ff0075a7 */ /* 0x000e640008001105 */
[----:B-1----:R-:W-:Y:S05]  /*2320*/  @!P0 BRA `(.L_x_36) ;  /* 0x0000006800ec8947 */ /* 0x002fea0003800000 */
.L_x_136:
[----:B------:R-:W-:-:S04]  /*2330*/  UIADD3 UR6, UPT, UPT, UR6, 0x1, URZ ;  /* 0x0000000106067890 */ /* 0x000fc8000fffe0ff */
[----:B------:R-:W-:-:S04]  /*2340*/  UISETP.NE.AND UP0, UPT, UR6, 0x4, UPT ;  /* 0x000000040600788c */ /* 0x000fc8000bf05270 */
[----:B------:R-:W-:Y:S02]  /*2350*/  USEL UR7, URZ, 0x1, UP0 ;  /* 0x00000001ff077887 */ /* 0x000fe40008000000 */
[----:B------:R-:W-:-:S04]  /*2360*/  USEL UR6, UR6, URZ, UP0 ;  /* 0x000000ff06067287 */ /* 0x000fc80008000000 */
[----:B------:R-:W-:Y:S01]  /*2370*/  ULEA UR5, UR6, UR4, 0x3 ;  /* 0x0000000406057291 */ /* 0x000fe2000f8e18ff */
[----:B-1----:R-:W-:-:S04]  /*2380*/  LOP3.LUT R2, R17, UR7, RZ, 0x3c, !PT ;  /* 0x0000000711027c12 */ /* 0x002fc8000f8e3cff */
[----:B------:R-:W-:-:S04]  /*2390*/  SHF.L.U32 R3, R2, 0x1f, RZ ;  /* 0x0000001f02037819 */ /* 0x000fc800000006ff */
[----:B------:R-:W1:Y:S02]  /*23a0*/  SYNCS.PHASECHK.TRANS64.TRYWAIT P0, [UR5], R3 ;  /* 0x00000003ff0075a7 */ /* 0x000e640008001105 */
[----:B-1----:R-:W-:Y:S05]  /*23b0*/  @!P0 BRA `(.L_x_37) ;  /* 0x0000006800e08947 */ /* 0x002fea0003800000 */
.L_x_138:
[----:B------:R-:W-:-:S04]  /*23c0*/  UIADD3 UR6, UPT, UPT, UR6, 0x1, URZ ;  /* 0x0000000106067890 */ /* 0x000fc8000fffe0ff */
[----:B------:R-:W-:-:S04]  /*23d0*/  UISETP.NE.AND UP0, UPT, UR6, 0x4, UPT ;  /* 0x000000040600788c */ /* 0x000fc8000bf05270 */
[----:B------:R-:W-:Y:S02]  /*23e0*/  USEL UR7, URZ, 0x1, UP0 ;  /* 0x00000001ff077887 */ /* 0x000fe40008000000 */
[----:B------:R-:W-:-:S04]  /*23f0*/  USEL UR6, UR6, URZ, UP0 ;  /* 0x000000ff06067287 */ /* 0x000fc80008000000 */
[----:B------:R-:W-:Y:S01]  /*2400*/  ULEA UR5, UR6, UR4, 0x3 ;  /* 0x0000000406057291 */ /* 0x000fe2000f8e18ff */
[----:B------:R-:W-:-:S04]  /*2410*/  LOP3.LUT R2, R2, UR7, RZ, 0x3c, !PT ;  /* 0x0000000702027c12 */ /* 0x000fc8000f8e3cff */
[----:B-1----:R-:W-:-:S04]  /*2420*/  SHF.L.U32 R3, R2, 0x1f, RZ ;  /* 0x0000001f02037819 */ /* 0x002fc800000006ff */
[----:B------:R-:W1:Y:S02]  /*2430*/  SYNCS.PHASECHK.TRANS64.TRYWAIT P0, [UR5], R3 ;  /* 0x00000003ff0075a7 */ /* 0x000e640008001105 */
[----:B-1----:R-:W-:Y:S05]  /*2440*/  @!P0 BRA `(.L_x_38) ;  /* 0x0000006800d48947 */ /* 0x002fea0003800000 */
.L_x_140:
[----:B------:R-:W-:-:S04]  /*2450*/  UIADD3 UR6, UPT, UPT, UR6, 0x1, URZ ;  /* 0x0000000106067890 */ /* 0x000fc8000fffe0ff */
[----:B------:R-:W-:-:S04]  /*2460*/  UISETP.NE.AND UP0, UPT, UR6, 0x4, UPT ;  /* 0x000000040600788c */ /* 0x000fc8000bf05270 */
[----:B------:R-:W-:Y:S02]  /*2470*/  USEL UR5, URZ, 0x1, UP0 ;  /* 0x00000001ff057887 */ /* 0x000fe40008000000 */
[----:B------:R-:W-:-:S04]  /*2480*/  USEL UR6, UR6, URZ, UP0 ;  /* 0x000000ff06067287 */ /* 0x000fc80008000000 */
[----:B------:R-:W-:Y:S01]  /*2490*/  ULEA UR6, UR6, UR4, 0x3 ;  /* 0x0000000406067291 */ /* 0x000fe2000f8e18ff */
[----:B------:R-:W-:-:S04]  /*24a0*/  LOP3.LUT R2, R2, UR5, RZ, 0x3c, !PT ;  /* 0x0000000502027c12 */ /* 0x000fc8000f8e3cff */
[----:B------:R-:W-:Y:S01]  /*24b0*/  SHF.L.U32 R2, R2, 0x1f, RZ ;  /* 0x0000001f02027819 */ /* 0x000fe200000006ff */
[----:B-1--4-:R-:W-:-:S07]  /*24c0*/  IMAD.U32 R0, RZ, RZ, UR6 ;  /* 0x00000006ff007e24 */ /* 0x012fce000f8e00ff */
.L_x_39:
[----:B-1----:R1:W2:Y:S02]  /*24d0*/  SYNCS.PHASECHK.TRANS64.TRYWAIT P0, [R0+URZ], R2 ;  /* 0x00000002000075a7 */ /* 0x0022a400080011ff */
[----:B--2---:R-:W-:Y:S05]  /*24e0*/  @!P0 NANOSLEEP.SYNCS 0x989680 ;  /* 0x009896800000895d */ /* 0x004fea0003900000 */
[----:B------:R-:W2:Y:S02]  /*24f0*/  @!P0 SYNCS.PHASECHK.TRANS64 P0, [R0+URZ], R2 ;  /* 0x00000002000085a7 */ /* 0x000ea400080010ff */
[----:B--2---:R-:W-:Y:S05]  /*2500*/  @P0 EXIT ;  /* 0x000000000000094d */ /* 0x004fea0003800000 */
[----:B------:R-:W-:Y:S05]  /*2510*/  BRA `(.L_x_39) ;  /* 0xfffffffc00ec7947 */ /* 0x000fea000383ffff */
.L_x_17:
[----:B------:R-:W-:-:S04]  /*2520*/  UISETP.NE.AND UP1, UPT, UR37, URZ, UPT ;  /* 0x000000ff2500728c */ /* 0x000fc8000bf25270 */
[----:B------:R-:W-:-:S09]  /*2530*/  UISETP.NE.OR UP1, UPT, UR8, 0x1, UP1 ;  /* 0x000000010800788c */ /* 0x000fd20008f25670 */
[----:B------:R-:W-:Y:S05]  /*2540*/  BRA.U UP1, `(.L_x_40) ;  /* 0x0000000501487547 */ /* 0x000fea000b800000 */
[----:B------:R-:W-:Y:S01]  /*2550*/  ISETP.NE.AND P2, PT, R2, RZ, PT ;  /* 0x000000ff0200720c */ /* 0x000fe20003f45270 */
[----:B------:R-:W-:Y:S01]  /*2560*/  IMAD.MOV.U32 R12, RZ, RZ, 0x1 ;  /* 0x00000001ff0c7424 */ /* 0x000fe200078e00ff */
[----:B------:R-:W-:Y:S02]  /*2570*/  CS2R R10, SRZ ;  /* 0x00000000000a7805 */ /* 0x000fe4000001ff00 */
[----:B------:R-:W-:Y:S01]  /*2580*/  CS2R R8, SRZ ;  /* 0x0000000000087805 */ /* 0x000fe2000001ff00 */
[----:B------:R-:W-:Y:S01]  /*2590*/  UMOV UR4, 0x400 ;  /* 0x0000040000047882 */ /* 0x000fe20000000000 */
[----:B------:R-:W-:Y:S01]  /*25a0*/  UMOV UR6, URZ ;  /* 0x000000ff00067c82 */ /* 0x000fe20008000000 */
[----:B------:R-:W-:-:S12]  /*25b0*/  ULEA UR37, UR37, UR4, 0x18 ;  /* 0x0000000425257291 */ /* 0x000fd8000f8ec0ff */
.L_x_44:
[----:B------:R-:W-:Y:S02]  /*25c0*/  LEA R0, R8, UR37, 0x3 ;  /* 0x0000002508007c11 */ /* 0x000fe4000f8e18ff */
[----:B------:R-:W-:-:S03]  /*25d0*/  SHF.L.U32 R4, R9, 0x1f, RZ ;  /* 0x0000001f09047819 */ /* 0x000fc600000006ff */
[----:B------:R-:W-:Y:S01]  /*25e0*/  VIADD R5, R0, 0x100 ;  /* 0x0000010000057836 */ /* 0x000fe20000000000 */
[----:B------:R-:W1:Y:S02]  /*25f0*/  SYNCS.PHASECHK.TRANS64.TRYWAIT P0, [R0+URZ+0xf0], R4 ;  /* 0x0000f004000075a7 */ /* 0x000e6400080011ff */
[----:B-1----:R-:W-:Y:S05]  /*2600*/  @!P0 BRA `(.L_x_41) ;  /* 0x00000068007c8947 */ /* 0x002fea0003800000 */
.L_x_141:
[----:B------:R-:W-:Y:S01]  /*2610*/  ULEA UR5, UR6, UR37, 0x3 ;  /* 0x0000002506057291 */ /* 0x000fe2000f8e18ff */
[----:B-1----:R-:W-:Y:S01]  /*2620*/  PRMT R0, RZ, 0x654, R5 ;  /* 0x00000654ff007816 */ /* 0x002fe20000000005 */
[----:B------:R-:W-:Y:S01]  /*2630*/  @!P2 IMAD.MOV.U32 R4, RZ, RZ, 0x10 ;  /* 0x00000010ff04a424 */ /* 0x000fe200078e00ff */
[----:B------:R-:W-:Y:S01]  /*2640*/  SHF.L.U32 R5, R12, 0x1f, RZ ;  /* 0x0000001f0c057819 */ /* 0x000fe200000006ff */
[----:B------:R-:W-:Y:S01]  /*2650*/  UIADD3 UR4, UPT, UPT, UR5, 0x90, URZ ;  /* 0x0000009005047890 */ /* 0x000fe2000fffe0ff */
[----:B------:R1:W-:Y:S05]  /*2660*/  SYNCS.ARRIVE.TRANS64.RED.A1T0 RZ, [R0+URZ], RZ ;  /* 0x000000ff00ff79a7 */ /* 0x0003ea00081004ff */
[----:B------:R-:W-:Y:S01]  /*2670*/  IMAD.U32 R6, RZ, RZ, UR4 ;  /* 0x00000004ff067e24 */ /* 0x000fe2000f8e00ff */
[----:B------:R-:W2:Y:S04]  /*2680*/  SYNCS.PHASECHK.TRANS64.TRYWAIT P0, [UR5+0xa0], R5 ;  /* 0x0000a005ff0075a7 */ /* 0x000ea80008001105 */
[----:B------:R-:W-:Y:S01]  /*2690*/  PRMT R6, R2, 0x654, R6 ;  /* 0x0000065402067816 */ /* 0x000fe20000000006 */
[----:B-12---:R-:W-:Y:S06]  /*26a0*/  @!P0 BRA `(.L_x_42) ;  /* 0x0000006800688947 */ /* 0x006fec0003800000 */
.L_x_143:
[----:B------:R-:W-:Y:S01]  /*26b0*/  ULEA UR4, UR6, UR37, 0x4 ;  /* 0x0000002506047291 */ /* 0x000fe2000f8e20ff */
[----:B------:R-:W-:Y:S01]  /*26c0*/  SEL R3, R6, R3, !P2 ;  /* 0x0000000306037207 */ /* 0x000fe20005000000 */
[----:B------:R-:W-:Y:S01]  /*26d0*/  UIADD3 UR5, UPT, UPT, UR5, 0x90, URZ ;  /* 0x0000009005057890 */ /* 0x000fe2000fffe0ff */
[----:B-1----:R-:W-:Y:S01]  /*26e0*/  LEA R0, R11, UR37, 0x3 ;  /* 0x000000250b007c11 */ /* 0x002fe2000f8e18ff */
[----:B------:R-:W-:Y:S01]  /*26f0*/  UIADD3 UR4, UPT, UPT, UR4, 0x120, URZ ;  /* 0x0000012004047890 */ /* 0x000fe2000fffe0ff */
[----:B------:R1:W-:Y:S01]  /*2700*/  @!P2 SYNCS.ARRIVE.TRANS64.RED RZ, [R3+URZ], R4 ;  /* 0x0000000403ffa9a7 */ /* 0x0003e200080004ff */
[----:B------:R-:W-:Y:S01]  /*2710*/  UIADD3 UR6, UPT, UPT, UR6, 0x1, URZ ;  /* 0x0000000106067890 */ /* 0x000fe2000fffe0ff */
[----:B------:R-:W-:-:S03]  /*2720*/  VIADD R8, R8, 0x1 ;  /* 0x0000000108087836 */ /* 0x000fc60000000000 */
[----:B------:R-:W-:Y:S02]  /*2730*/  UISETP.NE.AND UP0, UPT, UR6, 0x2, UPT ;  /* 0x000000020600788c */ /* 0x000fe4000bf05270 */
[----:B------:R-:W-:Y:S01]  /*2740*/  ISETP.NE.AND P0, PT, R8, 0x2, PT ;  /* 0x000000020800780c */ /* 0x000fe20003f05270 */
[----:B------:R-:W-:Y:S06]  /*2750*/  UGETNEXTWORKID.BROADCAST [UR4], [UR5] ;  /* 0x00000000040073ca */ /* 0x000fec0008000100 */
[----:B------:R-:W-:Y:S02]  /*2760*/  USEL UR4, URZ, 0x1, UP0 ;  /* 0x00000001ff047887 */ /* 0x000fe40008000000 */
[----:B------:R-:W-:-:S04]  /*2770*/  USEL UR6, UR6, URZ, UP0 ;  /* 0x000000ff06067287 */ /* 0x000fc80008000000 */
[----:B------:R-:W-:Y:S02]  /*2780*/  LOP3.LUT R12, R12, UR4, RZ, 0x3c, !PT ;  /* 0x000000040c0c7c12 */ /* 0x000fe4000f8e3cff */
[----:B-1----:R-:W-:-:S04]  /*2790*/  SHF.L.U32 R4, R10, 0x1f, RZ ;  /* 0x0000001f0a047819 */ /* 0x002fc800000006ff */
[----:B------:R-:W1:Y:S02]  /*27a0*/  SYNCS.PHASECHK.TRANS64.TRYWAIT P1, [R0+URZ+0x90], R4 ;  /* 0x00009004000075a7 */ /* 0x000e6400080211ff */
[----:B-1----:R-:W-:Y:S05]  /*27b0*/  @!P1 BRA `(.L_x_43) ;  /* 0x00000068003c9947 */ /* 0x002fea0003800000 */
.L_x_144:
[C---:B-1----:R-:W-:Y:S01]  /*27c0*/  LEA R4, R11.reuse, UR37, 0x4 ;  /* 0x000000250b047c11 */ /* 0x042fe2000f8e20ff */
[----:B------:R-:W-:Y:S01]  /*27d0*/  VIADD R0, R0, 0xa0 ;  /* 0x000000a000007836 */ /* 0x000fe20000000000 */
[----:B------:R-:W-:Y:S01]  /*27e0*/  SEL R8, R8, RZ, P0 ;  /* 0x000000ff08087207 */ /* 0x000fe20000000000 */
[----:B------:R-:W-:-:S03]  /*27f0*/  VIADD R11, R11, 0x1 ;  /* 0x000000010b0b7836 */ /* 0x000fc60000000000 */
[----:B------:R-:W1:Y:S01]  /*2800*/  LDS.128 R4, [R4+0x120] ;  /* 0x0001200004047984 */ /* 0x000e620000000c00 */
[----:B------:R-:W-:Y:S02]  /*2810*/  PRMT R0, RZ, 0x654, R0 ;  /* 0x00000654ff007816 */ /* 0x000fe40000000000 */
[C---:B------:R-:W-:Y:S01]  /*2820*/  ISETP.NE.AND P1, PT, R11.reuse, 0x2, PT ;  /* 0x000000020b00780c */ /* 0x040fe20003f25270 */
[----:B------:R-:W-:Y:S01]  /*2830*/  @!PT LDS RZ, [RZ] ;  /* 0x00000000fffff984 */ /* 0x000fe20000000800 */
[----:B------:R-:W-:Y:S01]  /*2840*/  @!PT LDS RZ, [RZ] ;  /* 0x00000000fffff984 */ /* 0x000fe20000000800 */
[----:B------:R-:W-:Y:S01]  /*2850*/  @!PT LDS RZ, [RZ] ;  /* 0x00000000fffff984 */ /* 0x000fe20000000800 */
[----:B------:R-:W-:Y:S01]  /*2860*/  @!PT LDS RZ, [RZ] ;  /* 0x00000000fffff984 */ /* 0x000fe20000000800 */
[----:B------:R2:W-:Y:S06]  /*2870*/  MEMBAR.ALL.CTA ;  /* 0x0000000000007992 */ /* 0x0005ec0000008000 */
[----:B--2---:R-:W2:Y:S01]  /*2880*/  FENCE.VIEW.ASYNC.S ;  /* 0x00000000000073c6 */ /* 0x004ea20000000000 */
[----:B------:R-:W-:Y:S01]  /*2890*/  SEL R11, R11, RZ, P1 ;  /* 0x000000ff0b0b7207 */ /* 0x000fe20000800000 */
[----:B--2---:R2:W-:Y:S01]  /*28a0*/  SYNCS.ARRIVE.TRANS64.RED.A1T0 RZ, [R0+URZ], RZ ;  /* 0x000000ff00ff79a7 */ /* 0x0045e200081004ff */
[----:B-1----:R-:W-:-:S02]  /*28b0*/  LOP3.LUT P3, RZ, R6, 0x1, RZ, 0xc0, !PT ;  /* 0x0000000106ff7812 */ /* 0x002fc4000786c0ff */
[----:B------:R-:W-:-:S04]  /*28c0*/  SEL R4, RZ, 0x1, P1 ;  /* 0x00000001ff047807 */ /* 0x000fc80000800000 */
[----:B------:R-:W-:Y:S02]  /*28d0*/  LOP3.LUT R10, R10, R4, RZ, 0x3c, !PT ;  /* 0x000000040a0a7212 */ /* 0x000fe400078e3cff */
[----:B--2---:R-:W-:-:S04]  /*28e0*/  SEL R0, RZ, 0x1, P0 ;  /* 0x00000001ff007807 */ /* 0x004fc80000000000 */
[----:B------:R-:W-:Y:S01]  /*28f0*/  LOP3.LUT R9, R9, R0, RZ, 0x3c, !PT ;  /* 0x0000000009097212 */ /* 0x000fe200078e3cff */
[----:B------:R-:W-:Y:S06]  /*2900*/  @P3 BRA `(.L_x_44) ;  /* 0xfffffffc002c3947 */ /* 0x000fec000383ffff */
[----:B------:R-:W-:Y:S01]  /*2910*/  ULEA UR5, UR6, UR37, 0x3 ;  /* 0x0000002506057291 */ /* 0x000fe2000f8e18ff */
[----:B------:R-:W-:-:S08]  /*2920*/  SHF.L.U32 R2, R12, 0x1f, RZ ;  /* 0x0000001f0c027819 */ /* 0x000fd000000006ff */
[----:B------:R-:W1:Y:S02]  /*2930*/  SYNCS.PHASECHK.TRANS64 P0, [UR5+0xa0], R2 ;  /* 0x0000a002ff0075a7 */ /* 0x000e640008001005 */
[----:B-1----:R-:W-:Y:S05]  /*2940*/  @P0 BRA `(.L_x_45) ;  /* 0x0000000000080947 */ /* 0x002fea0003800000 */
[----:B------:R-:W1:Y:S02]  /*2950*/  SYNCS.PHASECHK.TRANS64.TRYWAIT P0, [UR5+0xa0], R2 ;  /* 0x0000a002ff0075a7 */ /* 0x000e640008001105 */
[----:B-1----:R-:W-:Y:S05]  /*2960*/  @!P0 BRA `(.L_x_46) ;  /* 0x0000006400e48947 */ /* 0x002fea0003800000 */
.L_x_45:
[----:B------:R-:W-:-:S04]  /*2970*/  UIADD3 UR4, UPT, UPT, UR6, 0x1, URZ ;  /* 0x0000000106047890 */ /* 0x000fc8000fffe0ff */
[----:B------:R-:W-:-:S04]  /*2980*/  UISETP.NE.AND UP0, UPT, UR4, 0x2, UPT ;  /* 0x000000020400788c */ /* 0x000fc8000bf05270 */
[----:B------:R-:W-:Y:S02]  /*2990*/  USEL UR7, URZ, 0x1, UP0 ;  /* 0x00000001ff077887 */ /* 0x000fe40008000000 */
[----:B------:R-:W-:-:S04]  /*29a0*/  USEL UR4, UR4, URZ, UP0 ;  /* 0x000000ff04047287 */ /* 0x000fc80008000000 */
[----:B------:R-:W-:Y:S01]  /*29b0*/  ULEA UR4, UR4, UR37, 0x3 ;  /* 0x0000002504047291 */ /* 0x000fe2000f8e18ff */
[----:B-1----:R-:W-:-:S04]  /*29c0*/  LOP3.LUT R2, R12, UR7, RZ, 0x3c, !PT ;  /* 0x000000070c027c12 */ /* 0x002fc8000f8e3cff */
[----:B------:R-:W-:-:S04]  /*29d0*/  SHF.L.U32 R0, R2, 0x1f, RZ ;  /* 0x0000001f02007819 */ /* 0x000fc800000006ff */
[----:B------:R-:W1:Y:S02]  /*29e0*/  SYNCS.PHASECHK.TRANS64 P0, [UR4+0xa0], R0 ;  /* 0x0000a000ff0075a7 */ /* 0x000e640008001004 */
[----:B-1----:R-:W-:Y:S05]  /*29f0*/  @P0 EXIT ;  /* 0x000000000000094d */ /* 0x002fea0003800000 */
[----:B------:R-:W-:Y:S02]  /*2a00*/  SHF.L.U32 R2, R2, 0x1f, RZ ;  /* 0x0000001f02027819 */ /* 0x000fe400000006ff */
[----:B------:R-:W-:-:S07]  /*2a10*/  MOV R0, UR4 ;  /* 0x0000000400007c02 */ /* 0x000fce0008000f00 */
.L_x_47:
[----:B-1----:R1:W2:Y:S02]  /*2a20*/  SYNCS.PHASECHK.TRANS64.TRYWAIT P0, [R0+URZ+0xa0], R2 ;  /* 0x0000a002000075a7 */ /* 0x0022a400080011ff */
[----:B--2---:R-:W-:Y:S05]  /*2a30*/  @!P0 NANOSLEEP.SYNCS 0x989680 ;  /* 0x009896800000895d */ /* 0x004fea0003900000 */
[----:B------:R-:W2:Y:S02]  /*2a40*/  @!P0 SYNCS.PHASECHK.TRANS64 P0, [R0+URZ+0xa0], R2 ;  /* 0x0000a002000085a7 */ /* 0x000ea400080010ff */
[----:B--2---:R-:W-:Y:S05]  /*2a50*/  @P0 EXIT ;  /* 0x000000000000094d */ /* 0x004fea0003800000 */
[----:B------:R-:W-:Y:S05]  /*2a60*/  BRA `(.L_x_47) ;  /* 0xfffffffc00ec7947 */ /* 0x000fea000383ffff */
.L_x_40:
[----:B------:R-:W-:-:S09]  /*2a70*/  UISETP.NE.AND UP1, UPT, UR8, URZ, UPT ;  /* 0x000000ff0800728c */ /* 0x000fd2000bf25270 */
[----:B------:R-:W-:Y:S05]  /*2a80*/  BRA.U UP1, `(.L_x_48) ;  /* 0x0000000d01947547 */ /* 0x000fea000b800000 */
[----:B------:R-:W-:Y:S01]  /*2a90*/  UMOV UR4, 0x40 ;  /* 0x0000004000047882 */ /* 0x000fe20000000000 */
[----:B------:R-:W-:Y:S01]  /*2aa0*/  NOP ;  /* 0x0000000000007918 */ /* 0x000fe20000000000 */
[----:B------:R-:W-:Y:S01]  /*2ab0*/  ULEA UR4, UR37, UR4, 0x18 ;  /* 0x0000000425047291 */ /* 0x000fe2000f8ec0ff */
[----:B------:R-:W-:Y:S02]  /*2ac0*/  UMOV UR5, 0x400 ;  /* 0x0000040000057882 */ /* 0x000fe40000000000 */
[----:B------:R-:W-:-:S06]  /*2ad0*/  ULEA UR37, UR37, UR5, 0x18 ;  /* 0x0000000525257291 */ /* 0x000fcc000f8ec0ff */
[----:B------:R-:W1:Y:S02]  /*2ae0*/  LDS.U8 R0, [UR4+0x1c] ;  /* 0x00001c04ff007984 */ /* 0x000e640008000000 */
[----:B-1----:R-:W-:-:S13]  /*2af0*/  ISETP.NE.AND P0, PT, R0, RZ, PT ;  /* 0x000000ff0000720c */ /* 0x002fda0003f05270 */
[----:B------:R-:W-:Y:S05]  /*2b00*/  @P0 BRA `(.L_x_49) ;  /* 0x0000000000580947 */ /* 0x000fea0003800000 */
[----:B------:R-:W-:-:S13]  /*2b10*/  ELECT P0, URZ, PT ;  /* 0x0000000000ff782f */ /* 0x000fda0003800000 */
[----:B------:R-:W-:Y:S05]  /*2b20*/  @!P0 BRA `(.L_x_50) ;  /* 0x0000000000608947 */ /* 0x000fea0003800000 */
[----:B------:R-:W-:Y:S01]  /*2b30*/  UMOV UR5, 0x10 ;  /* 0x0000001000057882 */ /* 0x000fe20000000000 */
[----:B------:R-:W-:Y:S01]  /*2b40*/  HFMA2 R0, -RZ, RZ, 0, 5.9604644775390625e-08 ;  /* 0x00000001ff007431 */ /* 0x000fe200000001ff */
[----:B------:R-:W-:-:S03]  /*2b50*/  MOV R2, 0xffff ;  /* 0x0000ffff00027802 */ /* 0x000fc60000000f00 */
[----:B------:R-:W-:Y:S04]  /*2b60*/  DEPBAR.LE SB1, 0x36 ;  /* 0x00009d800000791a */ /* 0x000fe80000000000 */
[----:B------:R-:W1:Y:S02]  /*2b70*/  UTCATOMSWS.FIND_AND_SET.ALIGN UP0, UR5, UR5 ;  /* 0x00000005000575e3 */ /* 0x000e640008000800 */
[----:B-1----:R-:W-:Y:S01]  /*2b80*/  MOV R3, UR5 ;  /* 0x0000000500037c02 */ /* 0x002fe20008000f00 */
[----:B------:R-:W-:Y:S06]  /*2b90*/  BRA.U UP0, `(.L_x_51) ;  /* 0x0000000100187547 */ /* 0x000fec000b800000 */
.L_x_52:
[----:B------:R-:W-:Y:S05]  /*2ba0*/  NANOSLEEP 0x64 ;  /* 0x000000640000795d */ /* 0x000fea0003800000 */
[----:B------:R-:W-:-:S05]  /*2bb0*/  UMOV UR5, 0x10 ;  /* 0x0000001000057882 */ /* 0x000fca0000000000 */
[----:B------:R-:W-:Y:S04]  /*2bc0*/  DEPBAR.LE SB1, 0x36 ;  /* 0x00009d800000791a */ /* 0x000fe80000000000 */
[----:B------:R-:W1:Y:S02]  /*2bd0*/  UTCATOMSWS.FIND_AND_SET.ALIGN UP0, UR5, UR5 ;  /* 0x00000005000575e3 */ /* 0x000e640008000800 */
[----:B-1----:R-:W-:Y:S01]  /*2be0*/  MOV R3, UR5 ;  /* 0x0000000500037c02 */ /* 0x002fe20008000f00 */
[----:B------:R-:W-:Y:S05]  /*2bf0*/  BRA.U !UP0, `(.L_x_52) ;  /* 0xfffffffd08e87547 */ /* 0x000fea000b83ffff */
.L_x_51:
[-C--:B------:R-:W-:Y:S02]  /*2c00*/  SHF.L.U32 R2, R2, R3.reuse, RZ ;  /* 0x0000000302027219 */ /* 0x080fe400000006ff */
[----:B------:R-:W-:Y:S01]  /*2c10*/  SHF.L.U32 R0, R0, R3, RZ ;  /* 0x0000000300007219 */ /* 0x000fe200000006ff */
[----:B------:R-:W-:Y:S02]  /*2c20*/  IMAD.SHL.U32 R3, R3, 0x20, RZ ;  /* 0x0000002003037824 */ /* 0x000fe400078e00ff */
[----:B------:R1:W-:Y:S04]  /*2c30*/  ATOMS.OR RZ, [UR4+0x14], R2 ;  /* 0x00001402ffff798c */ /* 0x0003e8000b000004 */
[----:B------:R1:W-:Y:S04]  /*2c40*/  ATOMS.OR RZ, [UR4+0x18], R0 ;  /* 0x00001800ffff798c */ /* 0x0003e8000b000004 */
[----:B------:R1:W-:Y:S01]  /*2c50*/  STS [UR37+0x140], R3 ;  /* 0x00014003ff007988 */ /* 0x0003e20008000825 */
[----:B------:R-:W-:Y:S05]  /*2c60*/  BRA `(.L_x_50) ;  /* 0x0000000000107947 */ /* 0x000fea0003800000 */
.L_x_49:
[----:B------:R-:W-:Y:S02]  /*2c70*/  MOV R0, 0xffffffff ;  /* 0xffffffff00007802 */ /* 0x000fe40000000f00 */
[----:B------:R-:W-:-:S03]  /*2c80*/  MOV R2, 0x2cb0 ;  /* 0x00002cb000027802 */ /* 0x000fc60000000f00 */
[----:B------:R1:W-:Y:S04]  /*2c90*/  STS [UR37+0x140], R0 ;  /* 0x00014000ff007988 */ /* 0x0003e80008000825 */
[----:B-1-3-5:R-:W-:Y:S05]  /*2ca0*/  CALL.REL.NOINC `($__internal_1_$__cuda_sm10x_tcgen05_guardrail_trap_phase_invalid_during_alloc) ;  /* 0x0000006c002c7944 */ /* 0x02afea0003c00000 */
.L_x_50:
[----:B------:R-:W-:Y:S05]  /*2cb0*/  WARPSYNC.ALL ;  /* 0x0000000000007948 */ /* 0x000fea0003800000 */
[----:B------:R-:W2:Y:S01]  /*2cc0*/  S2UR UR6, SR_CgaCtaId ;  /* 0x00000000000679c3 */ /* 0x000ea20000008800 */
[----:B------:R-:W-:Y:S01]  /*2cd0*/  UMOV UR4, 0x400 ;  /* 0x0000040000047882 */ /* 0x000fe20000000000 */
[----:B------:R-:W-:-:S06]  /*2ce0*/  NOP ;  /* 0x0000000000007918 */ /* 0x000fcc0000000000 */
[----:B------:R-:W-:Y:S06]  /*2cf0*/  BAR.ARV 0x6, 0xa0 ;  /* 0x0182800000007b1d */ /* 0x000fec0000002000 */
[----:B------:R-:W4:Y:S01]  /*2d00*/  LDCU UR7, c[0x0][0x38c] ;  /* 0x00007180ff0777ac */ /* 0x000f220008000800 */
[----:B------:R-:W-:Y:S01]  /*2d10*/  IMAD.MOV.U32 R11, RZ, RZ, 0x1 ;  /* 0x00000001ff0b7424 */ /* 0x000fe200078e00ff */
[----:B------:R-:W-:Y:S01]  /*2d20*/  CS2R R8, SRZ ;  /* 0x0000000000087805 */ /* 0x000fe2000001ff00 */
[----:B------:R-:W-:Y:S01]  /*2d30*/  IMAD.MOV.U32 R10, RZ, RZ, RZ ;  /* 0x000000ffff0a7224 */ /* 0x000fe200078e00ff */
[----:B------:R-:W-:Y:S01]  /*2d40*/  UMOV UR18, URZ ;  /* 0x000000ff00127c82 */ /* 0x000fe20008000000 */
[----:B------:R-:W-:Y:S01]  /*2d50*/  UMOV UR17, URZ ;  /* 0x000000ff00117c82 */ /* 0x000fe20008000000 */
[----:B------:R-:W-:Y:S01]  /*2d60*/  UMOV UR22, 0x0 ;  /* 0x0000000000167882 */ /* 0x000fe20000000000 */
[----:B------:R-:W-:Y:S01]  /*2d70*/  UMOV UR23, 0x4400490 ;  /* 0x0440049000177882 */ /* 0x000fe20000000000 */
[----:B------:R-:W-:Y:S01]  /*2d80*/  UMOV UR20, 0x0 ;  /* 0x0000000000147882 */ /* 0x000fe20000000000 */
[----:B------:R-:W-:Y:S01]  /*2d90*/  UMOV UR21, 0x4400490 ;  /* 0x0440049000157882 */ /* 0x000fe20000000000 */
[----:B--2---:R-:W-:Y:S01]  /*2da0*/  ULEA UR6, UR6, UR4, 0x18 ;  /* 0x0000000406067291 */ /* 0x004fe2000f8ec0ff */
[----:B------:R-:W2:Y:S03]  /*2db0*/  LDCU UR4, c[0x0][0x38c] ;  /* 0x00007180ff0477ac */ /* 0x000ea60008000800 */
[----:B------:R-:W-:-:S02]  /*2dc0*/  UIADD3 UR11, UPT, UPT, UR6, 0x8800, URZ ;  /* 0x00008800060b7890 */ /* 0x000fc4000fffe0ff */
[----:B----4-:R-:W-:-:S03]  /*2dd0*/  UIADD3 UR7, UPT, UPT, UR7, 0x1f, URZ ;  /* 0x0000001f07077890 */ /* 0x010fc6000fffe0ff */
[----:B-1----:R-:W1:Y:S01]  /*2de0*/  LDS R0, [UR6+0x140] ;  /* 0x00014006ff007984 */ /* 0x002e620008000800 */
[----:B------:R-:W-:Y:S02]  /*2df0*/  UIADD3 UR12, UPT, UPT, UR6, 0xc800, URZ ;  /* 0x0000c800060c7890 */ /* 0x000fe4000fffe0ff */
[----:B------:R-:W-:Y:S02]  /*2e00*/  USHF.R.S32.HI UR5, URZ, 0x1f, UR7 ;  /* 0x0000001fff057899 */ /* 0x000fe40008011407 */
[----:B------:R-:W-:Y:S02]  /*2e10*/  USHF.R.U32.HI UR11, URZ, 0x4, UR11 ;  /* 0x00000004ff0b7899 */ /* 0x000fe4000801160b */
[----:B------:R-:W-:Y:S02]  /*2e20*/  ULEA.HI UR5, UR5, UR7, URZ, 0x5 ;  /* 0x0000000705057291 */ /* 0x000fe4000f8f28ff */
[----:B------:R-:W-:Y:S02]  /*2e30*/  USHF.R.U32.HI UR12, URZ, 0x4, UR12 ;  /* 0x00000004ff0c7899 */ /* 0x000fe4000801160c */
[----:B------:R-:W-:-:S02]  /*2e40*/  USHF.R.S32.HI UR5, URZ, 0x5, UR5 ;  /* 0x00000005ff057899 */ /* 0x000fc40008011405 */
[----:B------:R-:W-:Y:S02]  /*2e50*/  ULOP3.LUT UR11, UR11, 0x3fff, URZ, 0xc0, !UPT ;  /* 0x00003fff0b0b7892 */ /* 0x000fe4000f8ec0ff */
[----:B------:R-:W-:Y:S02]  /*2e60*/  UISETP.LT.AND UP0, UPT, UR5, 0x1, UPT ;  /* 0x000000010500788c */ /* 0x000fe4000bf01270 */
[----:B------:R-:W-:Y:S02]  /*2e70*/  ULOP3.LUT UR12, UR12, 0x3fff, URZ, 0xc0, !UPT ;  /* 0x00003fff0c0c7892 */ /* 0x000fe4000f8ec0ff */
[----:B------:R-:W-:Y:S02]  /*2e80*/  USEL UR10, UR5, 0x1, !UP0 ;  /* 0x00000001050a7887 */ /* 0x000fe4000c000000 */
[----:B------:R-:W-:Y:S02]  /*2e90*/  ULOP3.LUT UR11, UR11, 0x10000, URZ, 0xfc, !UPT ;  /* 0x000100000b0b7892 */ /* 0x000fe4000f8efcff */
[----:B------:R-:W-:-:S02]  /*2ea0*/  ULOP3.LUT UR12, UR12, 0x10000, URZ, 0xfc, !UPT ;  /* 0x000100000c0c7892 */ /* 0x000fc4000f8efcff */
[----:B------:R-:W-:Y:S02]  /*2eb0*/  UIADD3 UR10, UPT, UPT, -UR10, URZ, URZ ;  /* 0x000000ff0a0a7290 */ /* 0x000fe4000fffe1ff */
[----:B--2---:R-:W-:Y:S01]  /*2ec0*/  UISETP.GE.AND UP3, UPT, UR4, 0x1, UPT ;  /* 0x000000010400788c */ /* 0x004fe2000bf66270 */
[----:B-1----:R-:W-:-:S15]  /*2ed0*/  R2UR UR19, R0 ;  /* 0x00000000001372ca */ /* 0x002fde00000e0000 */
.L_x_59:
[----:B------:R-:W-:Y:S02]  /*2ee0*/  LEA R0, R10, UR6, 0x3 ;  /* 0x000000060a007c11 */ /* 0x000fe4000f8e18ff */
[----:B------:R-:W-:Y:S02]  /*2ef0*/  SHF.L.U32 R2, R9, 0x1f, RZ ;  /* 0x0000001f09027819 */ /* 0x000fe400000006ff */
[----:B------:R-:W-:Y:S01]  /*2f00*/  PLOP3.LUT P0, PT, PT, PT, UP3, 0x80, 0x8 ;  /* 0x000000000008781c */ /* 0x000fe20003f0f038 */
[----:B------:R-:W-:Y:S01]  /*2f10*/  VIADD R3, R0, 0xa0 ;  /* 0x000000a000037836 */ /* 0x000fe20000000000 */
[----:B-1----:R-:W1:Y:S02]  /*2f20*/  SYNCS.PHASECHK.TRANS64.TRYWAIT P1, [R0+URZ+0x90], R2 ;  /* 0x00009002000075a7 */ /* 0x002e6400080211ff */
[----:B-1--4-:R-:W-:Y:S09]  /*2f30*/  @!P1 BRA `(.L_x_53) ;  /* 0x0000006000889947 */ /* 0x012ff20003800000 */
.L_x_146:
[----:B------:R-:W-:Y:S01]  /*2f40*/  LEA R4, R10, UR6, 0x4 ;  /* 0x000000060a047c11 */ /* 0x000fe2000f8e20ff */
[----:B------:R-:W-:Y:S01]  /*2f50*/  @UP3 ULEA UR4, UR17, UR6, 0x3 ;  /* 0x0000000611043291 */ /* 0x000fe2000f8e18ff */
[----:B------:R-:W-:Y:S01]  /*2f60*/  PLOP3.LUT P2, PT, PT, PT, PT, 0x80, 0x8 ;  /* 0x000000000008781c */ /* 0x000fe20003f4f070 */
[----:B------:R-:W-:Y:S01]  /*2f70*/  ULEA UR8, UR18, UR6, 0x3 ;  /* 0x0000000612087291 */ /* 0x000fe2000f8e18ff */
[----:B------:R-:W-:Y:S02]  /*2f80*/  PRMT R3, RZ, 0x654, R3 ;  /* 0x00000654ff037816 */ /* 0x000fe40000000003 */
[----:B------:R-:W2:Y:S01]  /*2f90*/  LDS.128 R4, [R4+0x120] ;  /* 0x0001200004047984 */ /* 0x000ea20000000c00 */
[----:B-1----:R-:W-:Y:S02]  /*2fa0*/  @P0 SHF.L.U32 R2, R8, 0x1f, RZ ;  /* 0x0000001f08020819 */ /* 0x002fe400000006ff */
[----:B------:R-:W-:Y:S01]  /*2fb0*/  SHF.L.U32 R0, R11, 0x1f, RZ ;  /* 0x0000001f0b007819 */ /* 0x000fe200000006ff */
[----:B------:R-:W-:Y:S01]  /*2fc0*/  @!PT LDS RZ, [RZ] ;  /* 0x00000000fffff984 */ /* 0x000fe20000000800 */
[----:B------:R-:W-:Y:S01]  /*2fd0*/  @!PT LDS RZ, [RZ] ;  /* 0x00000000fffff984 */ /* 0x000fe20000000800 */
[----:B------:R-:W-:Y:S01]  /*2fe0*/  @!PT LDS RZ, [RZ] ;  /* 0x00000000fffff984 */ /* 0x000fe20000000800 */
[----:B------:R-:W-:Y:S01]  /*2ff0*/  @!PT LDS RZ, [RZ] ;  /* 0x00000000fffff984 */ /* 0x000fe20000000800 */
[----:B------:R1:W-:Y:S06]  /*3000*/  MEMBAR.ALL.CTA ;  /* 0x0000000000007992 */ /* 0x0003ec0000008000 */
[----:B-1----:R-:W1:Y:S02]  /*3010*/  FENCE.VIEW.ASYNC.S ;  /* 0x00000000000073c6 */ /* 0x002e640000000000 */
[----:B-1----:R1:W-:Y:S01]  /*3020*/  SYNCS.ARRIVE.TRANS64.RED.A1T0 RZ, [R3+URZ], RZ ;  /* 0x000000ff03ff79a7 */ /* 0x0023e200081004ff */
[----:B------:R1:W4:Y:S01]  /*3030*/  @P0 SYNCS.PHASECHK.TRANS64.TRYWAIT P2, [UR4], R2 ;  /* 0x00000002ff0005a7 */ /* 0x0003220008041104 */
[----:B------:R-:W-:Y:S01]  /*3040*/  ULEA.HI UR4, UR18, UR18, URZ, 0x1 ;  /* 0x0000001212047291 */ /* 0x000fe2000f8f08ff */
[----:B--2---:R-:W-:-:S03]  /*3050*/  LOP3.LUT P1, RZ, R6, 0x1, RZ, 0xc0, !PT ;  /* 0x0000000106ff7812 */ /* 0x004fc6000782c0ff */
[----:B------:R-:W-:Y:S02]  /*3060*/  USHF.L.U32 UR9, UR4, 0x7, URZ ;  /* 0x0000000704097899 */ /* 0x000fe400080006ff */
[----:B------:R-:W-:Y:S02]  /*3070*/  ULOP3.LUT UR4, UR4, 0xffe, URZ, 0xc0, !UPT ;  /* 0x00000ffe04047892 */ /* 0x000fe4000f8ec0ff */
[----:B------:R-:W-:Y:S02]  /*3080*/  ULOP3.LUT UR9, UR9, 0xffffff00, URZ, 0xc0, !UPT ;  /* 0xffffff0009097892 */ /* 0x000fe4000f8ec0ff */
[----:B------:R-:W-:Y:S02]  /*3090*/  UIADD3 UR4, UPT, UPT, -UR4, UR18, URZ ;  /* 0x0000001204047290 */ /* 0x000fe4000fffe1ff */
[----:B------:R-:W-:Y:S01]  /*30a0*/  UIADD3 UR9, UPT, UPT, UR19, UR9, URZ ;  /* 0x0000000913097290 */ /* 0x000fe2000fffe0ff */
[----:B------:R-:W2:Y:S03]  /*30b0*/  SYNCS.PHASECHK.TRANS64.TRYWAIT P0, [UR8+0xd0], R0 ;  /* 0x0000d000ff0075a7 */ /* 0x000ea60008001108 */
[----:B------:R-:W-:Y:S01]  /*30c0*/  ULEA UR9, UR4, UR9, 0x14 ;  /* 0x0000000904097291 */ /* 0x000fe2000f8ea0ff */
[----:B-12-4-:R-:W-:Y:S11]  /*30d0*/  @!P0 BRA `(.L_x_54) ;  /* 0x0000006000348947 */ /* 0x016ff60003800000 */
.L_x_148:
[----:B------:R-:W-:Y:S01]  /*30e0*/  IADD3 R10, PT, PT, R10, 0x1, RZ ;  /* 0x000000010a0a7810 */ /* 0x000fe20007ffe0ff */
[----:B------:R-:W-:Y:S06]  /*30f0*/  BRA.U !UP3, `(.L_x_55) ;  /* 0x000000010b987547 */ /* 0x000fec000b800000 */
[----:B------:R-:W-:Y:S01]  /*3100*/  UPLOP3.LUT UP4, UPT, UPT, UPT, UPT, 0x40, 0x4 ;  /* 0x000000000004789c */ /* 0x000fe20003f8e870 */
[----:B------:R-:W-:Y:S01]  /*3110*/  UMOV UR16, UR10 ;  /* 0x0000000a00107c82 */ /* 0x000fe20008000000 */
[----:B------:R-:W-:Y:S01]  /*3120*/  UMOV UR15, UR5 ;  /* 0x00000005000f7c82 */ /* 0x000fe20008000000 */
[----:B------:R-:W-:-:S08]  /*3130*/  UMOV UR14, UR17 ;  /* 0x00000011000e7c82 */ /* 0x000fd00008000000 */
.L_x_58:
[----:B------:R-:W-:Y:S02]  /*3140*/  UIADD3 UR16, UPT, UPT, UR16, 0x1, URZ ;  /* 0x0000000110107890 */ /* 0x000fe4000fffe0ff */
[----:B--2---:R-:W-:Y:S02]  /*3150*/  ULEA UR7, UR14, UR6, 0x3 ;  /* 0x000000060e077291 */ /* 0x004fe4000f8e18ff */
[----:B------:R-:W-:Y:S01]  /*3160*/  UISETP.NE.AND UP0, UPT, UR16, URZ, UPT ;  /* 0x000000ff1000728c */ /* 0x000fe2000bf05270 */
[----:B----4-:R-:W-:Y:S10]  /*3170*/  @P2 BRA `(.L_x_56) ;  /* 0x00000000000c2947 */ /* 0x010ff40003800000 */
[----:B-1----:R-:W-:Y:S04]  /*3180*/  SHF.L.U32 R2, R8, 0x1f, RZ ;  /* 0x0000001f08027819 */ /* 0x002fe800000006ff */
[----:B------:R-:W1:Y:S02]  /*3190*/  SYNCS.PHASECHK.TRANS64.TRYWAIT P0, [UR7], R2 ;  /* 0x00000002ff0075a7 */ /* 0x000e640008001107 */
[----:B-1----:R-:W-:Y:S05]  /*31a0*/  @!P0 BRA `(.L_x_57) ;  /* 0x0000006000188947 */ /* 0x002fea0003800000 */
.L_x_56:
[----:B------:R-:W-:Y:S01]  /*31b0*/  UISETP.NE.AND UP1, UPT, UR15, 0x1, UPT ;  /* 0x000000010f00788c */ /* 0x000fe2000bf25270 */
[----:B------:R-:W-:Y:S01]  /*31c0*/  PLOP3.LUT P2, PT, PT, PT, PT, 0x80, 0x8 ;  /* 0x000000000008781c */ /* 0x000fe20003f4f070 */
[----:B------:R-:W-:Y:S02]  /*31d0*/  UIADD3 UR17, UPT, UPT, UR14, 0x1, URZ ;  /* 0x000000010e117890 */ /* 0x000fe4000fffe0ff */
[----:B------:R-:W-:Y:S02]  /*31e0*/  ULEA UR24, UR14, UR12, 0xa ;  /* 0x0000000c0e187291 */ /* 0x000fe4000f8e50ff */
[----:B------:R-:W-:Y:S01]  /*31f0*/  UISETP.NE.AND UP2, UPT, UR17, 0x4, UPT ;  /* 0x000000041100788c */ /* 0x000fe2000bf45270 */
[----:B------:R-:W-:Y:S01]  /*3200*/  PLOP3.LUT P0, PT, PT, PT, UP1, 0x80, 0x8 ;  /* 0x000000000008781c */ /* 0x000fe20003f0f018 */
[----:B------:R-:W-:Y:S02]  /*3210*/  ULEA UR26, UR14, UR11, 0x8 ;  /* 0x0000000b0e1a7291 */ /* 0x000fe4000f8e40ff */
[----:B------:R-:W-:Y:S02]  /*3220*/  USEL UR13, URZ, 0x1, UP2 ;  /* 0x00000001ff0d7887 */ /* 0x000fe40009000000 */
[----:B------:R-:W-:Y:S02]  /*3230*/  USEL UR17, UR17, URZ, UP2 ;  /* 0x000000ff11117287 */ /* 0x000fe40009000000 */
[----:B------:R-:W-:Y:S02]  /*3240*/  UIADD3 UR30, UPT, UPT, UR24, 0x2, URZ ;  /* 0x00000002181e7890 */ /* 0x000fe4000fffe0ff */
[----:B------:R-:W-:Y:S01]  /*3250*/  @UP1 ULEA UR4, UR17, UR6, 0x3 ;  /* 0x0000000611041291 */ /* 0x000fe2000f8e18ff */
[----:B------:R-:W-:Y:S01]  /*3260*/  LOP3.LUT R8, R8, UR13, RZ, 0x3c, !PT ;  /* 0x0000000d08087c12 */ /* 0x000fe2000f8e3cff */
[----:B------:R-:W-:Y:S02]  /*3270*/  UIADD3 UR28, UPT, UPT, UR26, 0x2, URZ ;  /* 0x000000021a1c7890 */ /* 0x000fe4000fffe0ff */
[----:B------:R-:W-:Y:S01]  /*3280*/  UIADD3 UR7, UPT, UPT, UR7, 0x20, URZ ;  /* 0x0000002007077890 */ /* 0x000fe2000fffe0ff */
[----:B-1----:R-:W-:Y:S01]  /*3290*/  @P0 SHF.L.U32 R0, R8, 0x1f, RZ ;  /* 0x0000001f08000819 */ /* 0x002fe200000006ff */
[----:B------:R-:W-:Y:S01]  /*32a0*/  UMOV UR25, 0x80004020 ;  /* 0x8000402000197882 */ /* 0x000fe20000000000 */
[----:B------:R-:W-:Y:S01]  /*32b0*/  UMOV UR27, 0x80004020 ;  /* 0x80004020001b7882 */ /* 0x000fe20000000000 */
[----:B------:R-:W-:Y:S01]  /*32c0*/  UMOV UR31, 0x80004020 ;  /* 0x80004020001f7882 */ /* 0x000fe20000000000 */
[----:B------:R2:W4:Y:S01]  /*32d0*/  @P0 SYNCS.PHASECHK.TRANS64.TRYWAIT P2, [UR4], R0 ;  /* 0x00000000ff0005a7 */ /* 0x0005220008041104 */
[----:B------:R-:W-:Y:S01]  /*32e0*/  UIADD3 UR15, UPT, UPT, UR15, -0x1, URZ ;  /* 0xffffffff0f0f7890 */ /* 0x000fe2000fffe0ff */
[----:B------:R2:W-:Y:S01]  /*32f0*/  UTCHMMA gdesc[UR26], gdesc[UR24], tmem[UR9], tmem[UR22], idesc[UR23], UP4 ;  /* 0x00ff16181a0075ea */ /* 0x0005e2000a000009 */
[----:B------:R-:W-:Y:S01]  /*3300*/  UPLOP3.LUT UP4, UPT, UPT, UPT, UPT, 0x80, 0x8 ;  /* 0x000000000008789c */ /* 0x000fe20003f8f070 */
[----:B------:R-:W-:Y:S01]  /*3310*/  UMOV UR29, 0x80004020 ;  /* 0x80004020001d7882 */ /* 0x000fe20000000000 */
[----:B------:R-:W-:Y:S01]  /*3320*/  UMOV UR14, UR17 ;  /* 0x00000011000e7c82 */ /* 0x000fe20008000000 */
[----:B------:R2:W-:Y:S01]  /*3330*/  UTCHMMA gdesc[UR28], gdesc[UR30], tmem[UR9], tmem[UR20], idesc[UR21], UPT ;  /* 0x00ff141e1c0075ea */ /* 0x0005e2000b800009 */
[----:B------:R2:W-:Y:S01]  /*3340*/  UTCBAR [UR7], URZ ;  /* 0x000000ff070073e9 */ /* 0x0005e200080000ff */
[----:B------:R-:W-:Y:S06]  /*3350*/  BRA.U UP0, `(.L_x_58) ;  /* 0xfffffffd00787547 */ /* 0x000fec000b83ffff */
.L_x_55:
[----:B------:R-:W-:Y:S01]  /*3360*/  UIADD3 UR18, UPT, UPT, UR18, 0x1, URZ ;  /* 0x0000000112127890 */ /* 0x000fe2000fffe0ff */
[C---:B------:R-:W-:Y:S01]  /*3370*/  ISETP.NE.AND P0, PT, R10.reuse, 0x2, PT ;  /* 0x000000020a00780c */ /* 0x040fe20003f05270 */
[----:B------:R-:W-:Y:S02]  /*3380*/  UIADD3 UR8, UPT, UPT, UR8, 0xb0, URZ ;  /* 0x000000b008087890 */ /* 0x000fe4000fffe0ff */
[----:B------:R-:W-:Y:S01]  /*3390*/  UISETP.NE.AND UP0, UPT, UR18, 0x4, UPT ;  /* 0x000000041200788c */ /* 0x000fe2000bf05270 */
[----:B-12---:R-:W-:Y:S02]  /*33a0*/  SEL R0, RZ, 0x1, P0 ;  /* 0x00000001ff007807 */ /* 0x006fe40000000000 */
[----:B------:R-:W-:Y:S01]  /*33b0*/  SEL R10, R10, RZ, P0 ;  /* 0x000000ff0a0a7207 */ /* 0x000fe20000000000 */
[----:B------:R-:W-:Y:S01]  /*33c0*/  USEL UR4, URZ, 0x1, UP0 ;  /* 0x00000001ff047887 */ /* 0x000fe20008000000 */
[----:B------:R-:W-:Y:S01]  /*33d0*/  LOP3.LUT R9, R9, R0, RZ, 0x3c, !PT ;  /* 0x0000000009097212 */ /* 0x000fe200078e3cff */
[----:B------:R-:W-:Y:S01]  /*33e0*/  USEL UR18, UR18, URZ, UP0 ;  /* 0x000000ff12127287 */ /* 0x000fe20008000000 */
[----:B------:R1:W-:Y:S03]  /*33f0*/  UTCBAR [UR8], URZ ;  /* 0x000000ff080073e9 */ /* 0x0003e600080000ff */
[----:B------:R-:W-:Y:S01]  /*3400*/  LOP3.LUT R11, R11, UR4, RZ, 0x3c, !PT ;  /* 0x000000040b0b7c12 */ /* 0x000fe2000f8e3cff */
[----:B------:R-:W-:Y:S07]  /*3410*/  @P1 BRA `(.L_x_59) ;  /* 0xfffffff800b01947 */ /* 0x000fee000383ffff */
[----:B------:R-:W2:Y:S01]  /*3420*/  S2UR UR4, SR_CgaCtaId ;  /* 0x00000000000479c3 */ /* 0x000ea20000008800 */
[----:B------:R-:W-:Y:S01]  /*3430*/  ELECT P0, URZ, PT ;  /* 0x0000000000ff782f */ /* 0x000fe20003800000 */
[----:B------:R-:W-:Y:S01]  /*3440*/  IMAD.MOV.U32 R0, RZ, RZ, 0x1 ;  /* 0x00000001ff007424 */ /* 0x000fe200078e00ff */
[----:B------:R-:W-:Y:S01]  /*3450*/  UIADD3 UR6, UPT, UPT, UR6, 0xd0, URZ ;  /* 0x000000d006067890 */ /* 0x000fe2000fffe0ff */
[----:B------:R-:W-:Y:S01]  /*3460*/  SHF.L.U32 R2, R11, 0x1f, RZ ;  /* 0x0000001f0b027819 */ /* 0x000fe200000006ff */
[----:B------:R-:W-:-:S03]  /*3470*/  UMOV UR5, 0x40 ;  /* 0x0000004000057882 */ /* 0x000fc60000000000 */
[----:B------:R-:W-:Y:S01]  /*3480*/  UVIRTCOUNT.DEALLOC.SMPOOL 0x80 ;  /* 0x000000800000784c */ /* 0x000fe20000000000 */
[----:B--2---:R-:W-:Y:S02]  /*3490*/  ULEA UR4, UR4, UR5, 0x18 ;  /* 0x0000000504047291 */ /* 0x004fe4000f8ec0ff */
[----:B------:R-:W-:-:S07]  /*34a0*/  ULEA UR5, UR18, UR6, 0x3 ;  /* 0x0000000612057291 */ /* 0x000fce000f8e18ff */
[----:B------:R2:W-:Y:S02]  /*34b0*/  @P0 STS.U8 [UR4+0x1c], R0 ;  /* 0x00001c00ff000988 */ /* 0x0005e40008000004 */
[----:B------:R-:W3:Y:S02]  /*34c0*/  SYNCS.PHASECHK.TRANS64.TRYWAIT P0, [UR5], R2 ;  /* 0x00000002ff0075a7 */ /* 0x000ee40008001105 */
[----:B--23--:R-:W-:Y:S05]  /*34d0*/  @!P0 BRA `(.L_x_60) ;  /* 0x0000005c00648947 */ /* 0x00cfea0003800000 */
.L_x_151:
[----:B------:R-:W-:-:S04]  /*34e0*/  UIADD3 UR7, UPT, UPT, UR18, 0x1, URZ ;  /* 0x0000000112077890 */ /* 0x000fc8000fffe0ff */
[----:B------:R-:W-:-:S04]  /*34f0*/  UISETP.NE.AND UP0, UPT, UR7, 0x4, UPT ;  /* 0x000000040700788c */ /* 0x000fc8000bf05270 */
[----:B-1----:R-:W-:Y:S02]  /*3500*/  USEL UR8, URZ, 0x1, UP0 ;  /* 0x00000001ff087887 */ /* 0x002fe40008000000 */
[----:B------:R-:W-:-:S04]  /*3510*/  USEL UR7, UR7, URZ, UP0 ;  /* 0x000000ff07077287 */ /* 0x000fc80008000000 */
[----:B------:R-:W-:Y:S01]  /*3520*/  ULEA UR5, UR7, UR6, 0x3 ;  /* 0x0000000607057291 */ /* 0x000fe2000f8e18ff */
[----:B--2---:R-:W-:-:S04]  /*3530*/  LOP3.LUT R2, R11, UR8, RZ, 0x3c, !PT ;  /* 0x000000080b027c12 */ /* 0x004fc8000f8e3cff */
[----:B------:R-:W-:-:S04]  /*3540*/  SHF.L.U32 R3, R2, 0x1f, RZ ;  /* 0x0000001f02037819 */ /* 0x000fc800000006ff */
[----:B------:R-:W1:Y:S02]  /*3550*/  SYNCS.PHASECHK.TRANS64.TRYWAIT P0, [UR5], R3 ;  /* 0x00000003ff0075a7 */ /* 0x000e640008001105 */
[----:B-1----:R-:W-:Y:S05]  /*3560*/  @!P0 BRA `(.L_x_61) ;  /* 0x0000005c00588947 */ /* 0x002fea0003800000 */
.L_x_153:
        /* <DEDUP_REMOVED lines=9> */
.L_x_155:
[----:B------:R-:W-:-:S04]  /*3600*/  UIADD3 UR7, UPT, UPT, UR7, 0x1, URZ ;  /* 0x0000000107077890 */ /* 0x000fc8000fffe0ff */
[----:B------:R-:W-:-:S04]  /*3610*/  UISETP.NE.AND UP0, UPT, UR7, 0x4, UPT ;  /* 0x000000040700788c */ /* 0x000fc8000bf05270 */
[----:B------:R-:W-:Y:S02]  /*3620*/  USEL UR5, URZ, 0x1, UP0 ;  /* 0x00000001ff057887 */ /* 0x000fe40008000000 */
[----:B------:R-:W-:-:S04]  /*3630*/  USEL UR7, UR7, URZ, UP0 ;  /* 0x000000ff07077287 */ /* 0x000fc80008000000 */
[----:B------:R-:W-:Y:S01]  /*3640*/  ULEA UR7, UR7, UR6, 0x3 ;  /* 0x0000000607077291 */ /* 0x000fe2000f8e18ff */
[----:B------:R-:W-:-:S04]  /*3650*/  LOP3.LUT R2, R2, UR5, RZ, 0x3c, !PT ;  /* 0x0000000502027c12 */ /* 0x000fc8000f8e3cff */
[----:B------:R-:W-:-:S04]  /*3660*/  SHF.L.U32 R2, R2, 0x1f, RZ ;  /* 0x0000001f02027819 */ /* 0x000fc800000006ff */
[----:B------:R-:W2:Y:S02]  /*3670*/  SYNCS.PHASECHK.TRANS64.TRYWAIT P0, [UR7], R2 ;  /* 0x00000002ff0075a7 */ /* 0x000ea40008001107 */
[----:B--2---:R-:W-:Y:S05]  /*3680*/  @!P0 BRA `(.L_x_63) ;  /* 0x0000005c00408947 */ /* 0x004fea0003800000 */
.L_x_157:
[----:B------:R-:W-:Y:S01]  /*3690*/  NOP ;  /* 0x0000000000007918 */ /* 0x000fe20000000000 */
[----:B-1----:R-:W1:Y:S01]  /*36a0*/  LDS R0, [UR4+0x14] ;  /* 0x00001404ff007984 */ /* 0x002e620008000800 */
[----:B------:R-:W-:Y:S01]  /*36b0*/  ULOP3.LUT UR6, UR19, 0xffff, URZ, 0xc0, !UPT ;  /* 0x0000ffff13067892 */ /* 0x000fe2000f8ec0ff */
[----:B------:R-:W-:Y:S01]  /*36c0*/  UMOV UR8, 0xffff ;  /* 0x0000ffff00087882 */ /* 0x000fe20000000000 */
[----:B------:R-:W-:Y:S02]  /*36d0*/  UMOV UR5, 0x1 ;  /* 0x0000000100057882 */ /* 0x000fe40000000000 */
[----:B------:R-:W-:-:S04]  /*36e0*/  USHF.R.U32.HI UR6, URZ, 0x5, UR6 ;  /* 0x00000005ff067899 */ /* 0x000fc80008011606 */
[----:B------:R-:W-:Y:S02]  /*36f0*/  USHF.L.U32 UR8, UR8, UR6, URZ ;  /* 0x0000000608087299 */ /* 0x000fe400080006ff */
[----:B------:R-:W-:-:S04]  /*3700*/  USHF.L.U32 UR5, UR5, UR6, URZ ;  /* 0x0000000605057299 */ /* 0x000fc800080006ff */
[----:B-1----:R-:W-:-:S04]  /*3710*/  LOP3.LUT R0, R0, UR8, RZ, 0xc0, !PT ;  /* 0x0000000800007c12 */ /* 0x002fc8000f8ec0ff */
[----:B------:R-:W-:-:S13]  /*3720*/  ISETP.NE.AND P0, PT, R0, UR8, PT ;  /* 0x0000000800007c0c */ /* 0x000fda000bf05270 */
[----:B------:R-:W-:Y:S05]  /*3730*/  @P0 BRA `(.L_x_64) ;  /* 0x0000000000580947 */ /* 0x000fea0003800000 */
[----:B------:R-:W1:Y:S02]  /*3740*/  LDS R0, [UR4+0x18] ;  /* 0x00001804ff007984 */ /* 0x000e640008000800 */
[----:B-1----:R-:W-:-:S04]  /*3750*/  LOP3.LUT R0, R0, UR5, RZ, 0xc0, !PT ;  /* 0x0000000500007c12 */ /* 0x002fc8000f8ec0ff */
[----:B------:R-:W-:-:S13]  /*3760*/  ISETP.NE.AND P0, PT, R0, UR5, PT ;  /* 0x0000000500007c0c */ /* 0x000fda000bf05270 */
[----:B------:R-:W-:Y:S05]  /*3770*/  @P0 BRA `(.L_x_65) ;  /* 0x00000000003c0947 */ /* 0x000fea0003800000 */
[----:B------:R-:W1:Y:S01]  /*3780*/  S2R R2, SR_LANEID ;  /* 0x0000000000027919 */ /* 0x000e620000000000 */
[----:B------:R-:W-:Y:S01]  /*3790*/  ULOP3.LUT UR8, URZ, UR8, URZ, 0x33, !UPT ;  /* 0x00000008ff087292 */ /* 0x000fe2000f8e33ff */
[----:B------:R-:W-:Y:S02]  /*37a0*/  VOTEU.ANY UR7, UPT, PT ;  /* 0x0000000000077886 */ /* 0x000fe400038e0100 */
[----:B------:R-:W-:-:S03]  /*37b0*/  UFLO.U32 UR7, UR7 ;  /* 0x00000007000772bd */ /* 0x000fc600080e0000 */
[----:B------:R-:W-:-:S04]  /*37c0*/  IMAD.U32 R0, RZ, RZ, UR8 ;  /* 0x00000008ff007e24 */ /* 0x000fc8000f8e00ff */
[----:B------:R2:W3:Y:S02]  /*37d0*/  REDUX UR6, R0 ;  /* 0x00000000000673c4 */ /* 0x0004e40000000000 */
[----:B------:R1:W-:Y:S02]  /*37e0*/  UTCATOMSWS.AND URZ, UR8 ;  /* 0x0000000800ff79e3 */ /* 0x0003e40008000000 */
[----:B-1----:R-:W-:Y:S02]  /*37f0*/  ISETP.EQ.U32.AND P0, PT, R2, UR7, PT ;  /* 0x0000000702007c0c */ /* 0x002fe4000bf02070 */
[----:B--2---:R-:W-:Y:S02]  /*3800*/  LOP3.LUT R0, RZ, UR5, RZ, 0x33, !PT ;  /* 0x00000005ff007c12 */ /* 0x004fe4000f8e33ff */
[----:B---3--:R-:W-:Y:S02]  /*3810*/  MOV R2, UR6 ;  /* 0x0000000600027c02 */ /* 0x008fe40008000f00 */
[----:B------:R-:W1:Y:S07]  /*3820*/  REDUX UR5, R0 ;  /* 0x00000000000573c4 */ /* 0x000e6e0000000000 */
[----:B------:R2:W-:Y:S01]  /*3830*/  @P0 ATOMS.AND RZ, [UR4+0x14], R2 ;  /* 0x00001402ffff098c */ /* 0x0005e2000a800004 */
[----:B-1----:R-:W-:-:S05]  /*3840*/  IMAD.U32 R0, RZ, RZ, UR5 ;  /* 0x00000005ff007e24 */ /* 0x002fca000f8e00ff */
[----:B------:R2:W-:Y:S01]  /*3850*/  @P0 ATOMS.AND RZ, [UR4+0x18], R0 ;  /* 0x00001800ffff098c */ /* 0x0005e2000a800004 */
[----:B------:R-:W-:Y:S05]  /*3860*/  BRA `(.L_x_66) ;  /* 0x0000000000147947 */ /* 0x000fea0003800000 */
.L_x_65:
[----:B------:R-:W-:Y:S02]  /*3870*/  MOV R2, 0x3890 ;  /* 0x0000389000027802 */ /* 0x000fe40000000f00 */
[----:B----45:R-:W-:Y:S05]  /*3880*/  CALL.REL.NOINC `($__internal_0_$__cuda_sm10x_tcgen05_guardrail_trap_col_being_dealloced_not_returned_by_alloc) ;  /* 0x0000006000287944 */ /* 0x030fea0003c00000 */
[----:B------:R-:W-:Y:S05]  /*3890*/  BRA `(.L_x_66) ;  /* 0x0000000000087947 */ /* 0x000fea0003800000 */
.L_x_64:
[----:B------:R-:W-:Y:S02]  /*38a0*/  MOV R2, 0x38c0 ;  /* 0x000038c000027802 */ /* 0x000fe40000000f00 */
[----:B----45:R-:W-:Y:S05]  /*38b0*/  CALL.REL.NOINC `($__internal_2_$__cuda_sm10x_tcgen05_guardrail_trap_unallocated_columns_being_dealloced) ;  /* 0x0000006000347944 */ /* 0x030fea0003c00000 */
.L_x_66:
[----:B------:R-:W-:Y:S01]  /*38c0*/  NOP ;  /* 0x0000000000007918 */ /* 0x000fe20000000000 */
[----:B------:R-:W-:Y:S05]  /*38d0*/  EXIT ;  /* 0x000000000000794d */ /* 0x000fea0003800000 */
.L_x_48:
[----:B------:R-:W-:-:S09]  /*38e0*/  UISETP.NE.OR UP2, UPT, UR8, 0x3, !UP2 ;  /* 0x000000030800788c */ /* 0x000fd2000d745670 */
[----:B------:R-:W-:Y:S05]  /*38f0*/  BRA.U UP2, `(.L_x_67) ;  /* 0x0000001102087547 */ /* 0x000fea000b800000 */
[----:B------:R-:W1:Y:S01]  /*3900*/  LDC R0, c[0x0][0xb30] ;  /* 0x0002cc00ff007b82 */ /* 0x000e620000000800 */
[----:B------:R-:W2:Y:S01]  /*3910*/  LDCU.64 UR8, c[0x0][0x888] ;  /* 0x00011100ff0877ac */ /* 0x000ea20008000a00 */
[----:B------:R-:W-:Y:S02]  /*3920*/  HFMA2 R27, -RZ, RZ, 0, 0 ;  /* 0x00000000ff1b7431 */ /* 0x000fe400000001ff */
[----:B------:R-:W-:Y:S01]  /*3930*/  IMAD.MOV.U32 R29, RZ, RZ, 0x1 ;  /* 0x00000001ff1d7424 */ /* 0x000fe200078e00ff */
[----:B------:R-:W-:Y:S01]  /*3940*/  MOV R25, 0x2000 ;  /* 0x0000200000197802 */ /* 0x000fe20000000f00 */
[----:B------:R-:W4:Y:S01]  /*3950*/  LDCU.64 UR4, c[0x0][0x890] ;  /* 0x00011200ff0477ac */ /* 0x000f220008000a00 */
[----:B------:R-:W-:Y:S01]  /*3960*/  IMAD.MOV.U32 R28, RZ, RZ, RZ ;  /* 0x000000ffff1c7224 */ /* 0x000fe200078e00ff */
[----:B------:R-:W3:Y:S01]  /*3970*/  LDC R24, c[0x0][0x370] ;  /* 0x0000dc00ff187b82 */ /* 0x000ee20000000800 */
[----:B------:R-:W-:Y:S01]  /*3980*/  UMOV UR7, 0x400 ;  /* 0x0000040000077882 */ /* 0x000fe20000000000 */
[----:B------:R-:W-:-:S02]  /*3990*/  UPLOP3.LUT UP1, UPT, UPT, UPT, UPT, 0x40, 0x4 ;  /* 0x000000000004789c */ /* 0x000fc40003f2e870 */
[----:B------:R-:W-:-:S04]  /*39a0*/  ULEA UR7, UR37, UR7, 0x18 ;  /* 0x0000000725077291 */ /* 0x000fc8000f8ec0ff */
[----:B------:R-:W3:Y:S01]  /*39b0*/  LDC R3, c[0x0][0xb0c] ;  /* 0x0002c300ff037b82 */ /* 0x000ee20000000800 */
[----:B------:R-:W-:Y:S02]  /*39c0*/  UIADD3 UR13, UPT, UPT, UR7, 0x58, URZ ;  /* 0x00000058070d7890 */ /* 0x000fe4000fffe0ff */
[----:B--2---:R-:W-:Y:S02]  /*39d0*/  UISETP.NE.U32.AND UP2, UPT, UR8, URZ, UPT ;  /* 0x000000ff0800728c */ /* 0x004fe4000bf45070 */
[----:B------:R-:W-:Y:S02]  /*39e0*/  UIADD3 UR33, UPT, UPT, UR7, 0x40, URZ ;  /* 0x0000004007217890 */ /* 0x000fe4000fffe0ff */
[----:B----4-:R-:W-:Y:S01]  /*39f0*/  UISETP.NE.U32.AND UP3, UPT, UR4, URZ, UPT ;  /* 0x000000ff0400728c */ /* 0x010fe2000bf65070 */
[----:B------:R-:W2:Y:S01]  /*3a00*/  LDC R18, c[0x0][0xb20] ;  /* 0x0002c800ff127b82 */ /* 0x000ea20000000800 */
[----:B-1----:R-:W-:Y:S01]  /*3a10*/  ISETP.NE.AND P1, PT, R0, 0x1, PT ;  /* 0x000000010000780c */ /* 0x002fe20003f25270 */
[----:B------:R-:W-:-:S02]  /*3a20*/  UISETP.NE.AND.EX UP2, UPT, UR9, URZ, UPT, UP2 ;  /* 0x000000ff0900728c */ /* 0x000fc4000bf45320 */
[----:B------:R-:W-:Y:S02]  /*3a30*/  UIADD3 UR25, UPT, UPT, UR7, 0x48, URZ ;  /* 0x0000004807197890 */ /* 0x000fe4000fffe0ff */
[----:B------:R-:W-:Y:S02]  /*3a40*/  UIADD3 UR17, UPT, UPT, UR7, 0x50, URZ ;  /* 0x0000005007117890 */ /* 0x000fe4000fffe0ff */
[----:B------:R-:W1:Y:S01]  /*3a50*/  LDC.64 R30, c[0x0][0x348] ;  /* 0x0000d200ff1e7b82 */ /* 0x000e620000000a00 */
[----:B------:R-:W-:Y:S02]  /*3a60*/  UPRMT UR13, UR37, 0x654, UR13 ;  /* 0x00000654250d7896 */ /* 0x000fe4000800000d */
[----:B------:R-:W-:-:S05]  /*3a70*/  UISETP.NE.AND.EX UP3, UPT, UR5, URZ, UPT, UP3 ;  /* 0x000000ff0500728c */ /* 0x000fca000bf65330 */
[----:B------:R-:W4:Y:S08]  /*3a80*/  LDC.64 R16, c[0x0][0xb10] ;  /* 0x0002c400ff107b82 */ /* 0x000f300000000a00 */
[----:B------:R-:W1:Y:S08]  /*3a90*/  LDC.64 R6, c[0x0][0xb18] ;  /* 0x0002c600ff067b82 */ /* 0x000e700000000a00 */
[----:B------:R-:W1:Y:S08]  /*3aa0*/  LDC.64 R4, c[0x0][0xb28] ;  /* 0x0002ca00ff047b82 */ /* 0x000e700000000a00 */
[----:B--23--:R-:W1:Y:S02]  /*3ab0*/  LDC R19, c[0x0][0x374] ;  /* 0x0000dd00ff137b82 */ /* 0x00ce640000000800 */
.L_x_78:
[C---:B------:R-:W-:Y:S02]  /*3ac0*/  LEA R0, R28.reuse, UR7, 0x3 ;  /* 0x000000071c007c11 */ /* 0x040fe4000f8e18ff */
[----:B------:R-:W-:Y:S02]  /*3ad0*/  SHF.L.U32 R2, R27, 0x1f, RZ ;  /* 0x0000001f1b027819 */ /* 0x000fe400000006ff */
[----:B------:R-:W-:Y:S02]  /*3ae0*/  LEA R20, R28, UR7, 0x4 ;  /* 0x000000071c147c11 */ /* 0x000fe4000f8e20ff */
[----:B--2---:R-:W2:Y:S02]  /*3af0*/  SYNCS.PHASECHK.TRANS64.TRYWAIT P0, [R0+URZ+0x90], R2 ;  /* 0x00009002000075a7 */ /* 0x004ea400080011ff */
[----:B--2---:R-:W-:Y:S05]  /*3b00*/  @!P0 BRA `(.L_x_68) ;  /* 0x0000005800388947 */ /* 0x004fea0003800000 */
.L_x_158:
[----:B------:R-:W-:Y:S01]  /*3b10*/  ISETP.GE.AND P0, PT, R40, 0x1, PT ;  /* 0x000000012800780c */ /* 0x000fe20003f06270 */
[----:B------:R-:W3:Y:S01]  /*3b20*/  LDS.128 R20, [R20+0x120] ;  /* 0x0001200014147984 */ /* 0x000ee20000000c00 */
[----:B--2---:R-:W-:Y:S01]  /*3b30*/  VIADD R0, R0, 0xa0 ;  /* 0x000000a000007836 */ /* 0x004fe20000000000 */
[----:B------:R-:W-:Y:S01]  /*3b40*/  @!PT LDS RZ, [RZ] ;  /* 0x00000000fffff984 */ /* 0x000fe20000000800 */
[----:B------:R-:W-:Y:S01]  /*3b50*/  @!PT LDS RZ, [RZ] ;  /* 0x00000000fffff984 */ /* 0x000fe20000000800 */
[----:B------:R-:W-:Y:S01]  /*3b60*/  @!PT LDS RZ, [RZ] ;  /* 0x00000000fffff984 */ /* 0x000fe20000000800 */
[----:B------:R-:W-:Y:S01]  /*3b70*/  @!PT LDS RZ, [RZ] ;  /* 0x00000000fffff984 */ /* 0x000fe20000000800 */
[----:B------:R2:W-:Y:S06]  /*3b80*/  MEMBAR.ALL.CTA ;  /* 0x0000000000007992 */ /* 0x0005ec0000008000 */
[----:B--2---:R-:W2:Y:S01]  /*3b90*/  FENCE.VIEW.ASYNC.S ;  /* 0x00000000000073c6 */ /* 0x004ea20000000000 */
[----:B------:R-:W-:Y:S04]  /*3ba0*/  PRMT R0, RZ, 0x654, R0 ;  /* 0x00000654ff007816 */ /* 0x000fe80000000000 */
[----:B--2---:R2:W-:Y:S01]  /*3bb0*/  SYNCS.ARRIVE.TRANS64.RED.A1T0 RZ, [R0+URZ], RZ ;  /* 0x000000ff00ff79a7 */ /* 0x0045e200081004ff */
[----:B---3--:R-:W-:Y:S11]  /*3bc0*/  LOP3.LUT P3, RZ, R22, 0x1, RZ, 0xc0, !PT ;  /* 0x0000000116ff7812 */ /* 0x008ff6000786c0ff */
[----:B------:R-:W-:Y:S02]  /*3bd0*/  @!UPT UIADD3 URZ, UPT, UPT, URZ, URZ, URZ ;  /* 0x000000fffffff290 */ /* 0x000fe4000fffe0ff */
[----:B------:R-:W-:Y:S02]  /*3be0*/  @P3 MOV R11, R20 ;  /* 0x00000014000b3202 */ /* 0x000fe40000000f00 */
[----:B------:R-:W-:Y:S01]  /*3bf0*/  @P3 LOP3.LUT R10, R21, 0xffff, RZ, 0xc0, !PT ;  /* 0x0000ffff150a3812 */ /* 0x000fe200078ec0ff */
[----:B--2---:R-:W-:Y:S06]  /*3c00*/  @!P0 BRA `(.L_x_69) ;  /* 0x0000000000a48947 */ /* 0x004fec0003800000 */
[-C--:B-1----:R-:W-:Y:S01]  /*3c10*/  IMAD.HI.U32 R0, R19, R7.reuse, RZ ;  /* 0x0000000713007227 */ /* 0x082fe200078e00ff */
[----:B------:R-:W-:Y:S02]  /*3c20*/  ISETP.NE.AND P0, PT, R6, 0x1, PT ;  /* 0x000000010600780c */ /* 0x000fe40003f05270 */
[----:B------:R-:W-:Y:S01]  /*3c30*/  ISETP.NE.AND P2, PT, R40, 0x1, PT ;  /* 0x000000012800780c */ /* 0x000fe20003f45270 */
[----:B----4-:R-:W-:Y:S01]  /*3c40*/  IMAD.HI.U32 R9, R24, R16, RZ ;  /* 0x0000001018097227 */ /* 0x010fe200078e00ff */
[----:B------:R-:W-:Y:S02]  /*3c50*/  SHF.R.U32.HI R0, RZ, R18, R0 ;  /* 0x00000012ff007219 */ /* 0x000fe40000011600 */
[----:B------:R-:W-:Y:S01]  /*3c60*/  ISETP.NE.AND P4, PT, R3, 0x1, PT ;  /* 0x000000010300780c */ /* 0x000fe20003f85270 */
[----:B------:R-:W-:Y:S01]  /*3c70*/  IMAD.HI.U32 R13, R10, R7, RZ ;  /* 0x000000070a0d7227 */ /* 0x000fe200078e00ff */
[----:B------:R-:W-:Y:S02]  /*3c80*/  SHF.R.U32.HI R9, RZ, R17, R9 ;  /* 0x00000011ff097219 */ /* 0x000fe40000011609 */
[----:B------:R-:W-:Y:S01]  /*3c90*/  SEL R0, R19, R0, !P0 ;  /* 0x0000000013007207 */ /* 0x000fe20004000000 */
[----:B------:R-:W-:Y:S01]  /*3ca0*/  IMAD.HI.U32 R12, R11, R16, RZ ;  /* 0x000000100b0c7227 */ /* 0x000fe200078e00ff */
[----:B------:R-:W-:Y:S03]  /*3cb0*/  SEL R9, R24, R9, !P4 ;  /* 0x0000000918097207 */ /* 0x000fe60006000000 */
[-C--:B------:R-:W-:Y:S01]  /*3cc0*/  IMAD.HI.U32 R8, R0, R4.reuse, RZ ;  /* 0x0000000400087227 */ /* 0x080fe200078e00ff */
[----:B------:R-:W-:Y:S03]  /*3cd0*/  SHF.R.U32.HI R12, RZ, R17, R12 ;  /* 0x00000011ff0c7219 */ /* 0x000fe6000001160c */
[----:B------:R-:W-:Y:S01]  /*3ce0*/  IMAD.HI.U32 R2, R9, R4, RZ ;  /* 0x0000000409027227 */ /* 0x000fe200078e00ff */
[-C--:B------:R-:W-:Y:S02]  /*3cf0*/  @P2 SHF.R.U32.HI R0, RZ, R5.reuse, R8 ;  /* 0x00000005ff002219 */ /* 0x080fe40000011608 */
[----:B------:R-:W-:Y:S02]  /*3d00*/  SHF.R.U32.HI R8, RZ, R18, R13 ;  /* 0x00000012ff087219 */ /* 0x000fe4000001160d */
[----:B------:R-:W-:Y:S01]  /*3d10*/  @P2 SHF.R.U32.HI R9, RZ, R5, R2 ;  /* 0x00000005ff092219 */ /* 0x000fe20000011602 */
[----:B------:R-:W-:Y:S01]  /*3d20*/  IMAD R0, R40, R0, RZ ;  /* 0x0000000028007224 */ /* 0x000fe200078e02ff */
[----:B------:R-:W-:Y:S02]  /*3d30*/  SEL R8, R10, R8, !P0 ;  /* 0x000000080a087207 */ /* 0x000fe40004000000 */
[----:B------:R-:W-:Y:S01]  /*3d40*/  SEL R2, R11, R12, !P4 ;  /* 0x0000000c0b027207 */ /* 0x000fe20006000000 */
[----:B------:R-:W-:Y:S01]  /*3d50*/  IMAD R12, R40, R9, RZ ;  /* 0x00000009280c7224 */ /* 0x000fe200078e02ff */
[C---:B------:R-:W-:Y:S01]  /*3d60*/  ISETP.GE.AND P0, PT, R8.reuse, R0, PT ;  /* 0x000000000800720c */ /* 0x040fe20003f06270 */
[----:B------:R-:W-:Y:S03]  /*3d70*/  IMAD.HI.U32 R0, R8, R4, RZ ;  /* 0x0000000408007227 */ /* 0x000fe600078e00ff */
[----:B------:R-:W-:Y:S02]  /*3d80*/  ISETP.GE.OR P0, PT, R2, R12, P0 ;  /* 0x0000000c0200720c */ /* 0x000fe40000706670 */
[-C--:B------:R-:W-:Y:S04]  /*3d90*/  SHF.R.U32.HI R0, RZ, R5.reuse, R0 ;  /* 0x00000005ff007219 */ /* 0x080fe80000011600 */
[----:B------:R-:W-:Y:S05]  /*3da0*/  SEL R13, R8, R0, !P2 ;  /* 0x00000000080d7207 */ /* 0x000fea0005000000 */
[----:B------:R-:W-:Y:S02]  /*3db0*/  IMAD.MOV R12, RZ, RZ, -R13 ;  /* 0x000000ffff0c7224 */ /* 0x000fe400078e0a0d */
[----:B------:R-:W-:Y:S04]  /*3dc0*/  @!P0 IMAD.HI.U32 R0, R2, R4, RZ ;  /* 0x0000000402008227 */ /* 0x000fe800078e00ff */
[----:B------:R-:W-:Y:S01]  /*3dd0*/  IMAD R12, R40, R12, R8 ;  /* 0x0000000c280c7224 */ /* 0x000fe200078e0208 */
[----:B------:R-:W-:Y:S04]  /*3de0*/  @!P0 SHF.R.U32.HI R0, RZ, R5, R0 ;  /* 0x00000005ff008219 */ /* 0x000fe80000011600 */
[----:B------:R-:W-:Y:S04]  /*3df0*/  @!P0 SEL R0, R2, R0, !P2 ;  /* 0x0000000002008207 */ /* 0x000fe80005000000 */
[----:B------:R-:W-:Y:S01]  /*3e00*/  @!P0 IADD3 R13, PT, PT, R13, -R0, RZ ;  /* 0x800000000d0d8210 */ /* 0x000fe20007ffe0ff */
[----:B------:R-:W-:Y:S01]  /*3e10*/  @!P0 IMAD R0, R9, R12, R0 ;  /* 0x0000000c09008224 */ /* 0x000fe200078e0200 */
[----:B------:R-:W-:Y:S01]  /*3e20*/  IADD3 R9, PT, PT, -R8, RZ, RZ ;  /* 0x000000ff08097210 */ /* 0x000fe20007ffe1ff */
[--C-:B------:R-:W-:Y:S02]  /*3e30*/  IMAD.MOV R12, RZ, RZ, -R2.reuse ;  /* 0x000000ffff0c7224 */ /* 0x100fe400078e0a02 */
[----:B------:R-:W-:Y:S02]  /*3e40*/  @!P0 IMAD R8, R13, R40, R2 ;  /* 0x000000280d088224 */ /* 0x000fe400078e0202 */
[----:B------:R-:W-:Y:S02]  /*3e50*/  @!P0 IMAD.MOV.U32 R2, RZ, RZ, R0 ;  /* 0x000000ffff028224 */ /* 0x000fe400078e0000 */
[----:B------:R-:W-:Y:S02]  /*3e60*/  IMAD R11, R3, R12, R11 ;  /* 0x0000000c030b7224 */ /* 0x000fe400078e020b */
[----:B------:R-:W-:Y:S02]  /*3e70*/  IMAD R10, R6, R9, R10 ;  /* 0x00000009060a7224 */ /* 0x000fe400078e020a */
[----:B------:R-:W-:Y:S02]  /*3e80*/  IMAD R11, R2, R3, R11 ;  /* 0x00000003020b7224 */ /* 0x000fe400078e020b */
[----:B------:R-:W-:Y:S02]  /*3e90*/  IMAD R10, R8, R6, R10 ;  /* 0x00000006080a7224 */ /* 0x000fe400078e020a */
.L_x_69:
[----:B------:R-:W-:Y:S05]  /*3ea0*/  BRA.U UP1, `(.L_x_70) ;  /* 0x0000000101107547 */ /* 0x000fea000b800000 */
[----:B------:R-:W-:Y:S04]  /*3eb0*/  MOV R2, UR6 ;  /* 0x0000000600027c02 */ /* 0x000fe80008000f00 */
[----:B------:R-:W-:Y:S04]  /*3ec0*/  SHF.L.U32 R2, R2, 0x1f, RZ ;  /* 0x0000001f02027819 */ /* 0x000fe800000006ff */
[----:B------:R-:W2:Y:S02]  /*3ed0*/  SYNCS.PHASECHK.TRANS64.TRYWAIT P0, [UR7+0x88], R2 ;  /* 0x00008802ff0075a7 */ /* 0x000ea40008001107 */
[----:B--2---:R-:W-:Y:S05]  /*3ee0*/  @!P0 BRA `(.L_x_71) ;  /* 0x0000005400548947 */ /* 0x004fea0003800000 */
.L_x_70:
[----:B------:R-:W-:Y:S02]  /*3ef0*/  R2UR UR35, R15 ;  /* 0x000000000f2372ca */ /* 0x000fe400000e0000 */
[----:B------:R-:W-:Y:S02]  /*3f00*/  R2UR UR34, R14 ;  /* 0x000000000e2272ca */ /* 0x000fe400000e0000 */
[----:B------:R-:W-:Y:S02]  /*3f10*/  ISETP.NE.U32.AND P2, PT, RZ, UR4, PT ;  /* 0x00000004ff007c0c */ /* 0x000fe4000bf45070 */
[----:B------:R-:W-:Y:S02]  /*3f20*/  SHF.L.U32 R14, R29, 0x1f, RZ ;  /* 0x0000001f1d0e7819 */ /* 0x000fe400000006ff */
[----:B------:R-:W-:Y:S05]  /*3f30*/  ISETP.NE.AND.EX P2, PT, RZ, UR5, PT, P2 ;  /* 0x00000005ff007c0c */ /* 0x000fea000bf45320 */
[----:B------:R-:W-:Y:S02]  /*3f40*/  USHF.L.U32 UR35, UR35, 0x6, URZ ;  /* 0x0000000623237899 */ /* 0x000fe400080006ff */
[----:B------:R-:W-:Y:S01]  /*3f50*/  USHF.L.U32 UR34, UR34, 0x8, URZ ;  /* 0x0000000822227899 */ /* 0x000fe200080006ff */
[----:B------:R-:W-:Y:S11]  /*3f60*/  BRA.U !UP3, `(.L_x_72) ;  /* 0x000000010b347547 */ /* 0x000ff6000b800000 */
[----:B------:R-:W-:Y:S01]  /*3f70*/  UPLOP3.LUT UP0, UPT, UPT, UPT, UP2, 0x80, 0x8 ;  /* 0x000000000008789c */ /* 0x000fe20003f0f020 */
[----:B--2---:R-:W-:Y:S02]  /*3f80*/  HFMA2 R0, -RZ, RZ, 0, 5.9604644775390625e-08 ;  /* 0x00000001ff007431 */ /* 0x004fe400000001ff */
[----:B------:R-:W-:Y:S03]  /*3f90*/  IMAD.MOV.U32 R88, RZ, RZ, 0x1 ;  /* 0x00000001ff587424 */ /* 0x000fe600078e00ff */
[----:B------:R-:W-:Y:S05]  /*3fa0*/  PLOP3.LUT P0, PT, PT, PT, UP0, 0x80, 0x8 ;  /* 0x000000000008781c */ /* 0x000fea0003f0f008 */
[----:B------:R-:W2:Y:S01]  /*3fb0*/  @UP0 LDCU.64 UR10, c[0x0][0x888] ;  /* 0x00011100ff0a07ac */ /* 0x000ea20008000a00 */
[----:B------:R-:W-:Y:S07]  /*3fc0*/  @UP0 UIMAD UR8, UR36, UR4, URZ ;  /* 0x00000004240802a4 */ /* 0x000fee000f8e02ff */
[----:B------:R-:W-:Y:S01]  /*3fd0*/  @!P0 PRMT R88, R0, 0x7610, R88 ;  /* 0x0000761000588816 */ /* 0x000fe20000000058 */
[----:B--2---:R-:W-:Y:S03]  /*3fe0*/  @UP0 UIMAD.WIDE UR10, UR8, 0x4, UR10 ;  /* 0x00000004080a08a5 */ /* 0x004fe6000f8e020a */
[----:B------:R-:W2:Y:S03]  /*3ff0*/  @!UP0 LDCU UR8, c[0x0][0x880] ;  /* 0x00011000ff0887ac */ /* 0x000ea60008000800 */
[----:B------:R-:W-:Y:S01]  /*4000*/  IMAD.U32 R8, RZ, RZ, UR10 ;  /* 0x0000000aff087e24 */ /* 0x000fe2000f8e00ff */
[----:B------:R-:W-:Y:S05]  /*4010*/  MOV R9, UR11 ;  /* 0x0000000b00097c02 */ /* 0x000fea0008000f00 */
[----:B-----5:R3:W5:Y:S02]  /*4020*/  @P0 LDG.E R49, desc[UR46][R8.64] ;  /* 0x0000002e08310981 */ /* 0x020764000c1e1900 */
[----:B--23--:R-:W-:Y:S07]  /*4030*/  @!P0 IMAD.U32 R49, RZ, RZ, UR8 ;  /* 0x00000008ff318e24 */ /* 0x00cfee000f8e00ff */
.L_x_72:
[----:B-----5:R-:W-:Y:S01]  /*4040*/  @!P2 FSETP.EQ.AND P0, PT, R49, RZ, PT ;  /* 0x000000ff3100a20b */ /* 0x020fe20003f02000 */
[----:B------:R-:W-:Y:S01]  /*4050*/  @!UPT UIADD3 URZ, UPT, UPT, URZ, URZ, URZ ;  /* 0x000000fffffff290 */ /* 0x000fe2000fffe0ff */
[----:B------:R-:W-:Y:S11]  /*4060*/  @!P2 BRA `(.L_x_73) ;  /* 0x000000000014a947 */ /* 0x000ff60003800000 */
[----:B------:R-:W-:Y:S02]  /*4070*/  LOP3.LUT P2, RZ, R88, 0xff, RZ, 0xc0, !PT ;  /* 0x000000ff58ff7812 */ /* 0x000fe4000784c0ff */
[----:B------:R-:W-:Y:S04]  /*4080*/  PLOP3.LUT P0, PT, PT, PT, UP0, 0x80, 0x8 ;  /* 0x000000000008781c */ /* 0x000fe80003f0f008 */
[----:B------:R-:W-:Y:S07]  /*4090*/  PLOP3.LUT P0, PT, P0, PT, PT, 0x8, 0x80 ;  /* 0x000000000080781c */ /* 0x000fee000070e170 */
[----:B------:R-:W-:Y:S11]  /*40a0*/  @P2 FSETP.EQ.AND P0, PT, R49, RZ, PT ;  /* 0x000000ff3100220b */ /* 0x000ff60003f02000 */
[----:B------:R-:W-:Y:S02]  /*40b0*/  @!UPT UIADD3 URZ, UPT, UPT, URZ, URZ, URZ ;  /* 0x000000fffffff290 */ /* 0x000fe4000fffe0ff */
.L_x_73:
[----:B------:R-:W3:Y:S01]  /*40c0*/  SYNCS.PHASECHK.TRANS64.TRYWAIT P2, [UR7+0x60], R14 ;  /* 0x0000600eff0075a7 */ /* 0x000ee20008041107 */
[----:B------:R-:W-:Y:S04]  /*40d0*/  ELECT P4, URZ, PT ;  /* 0x0000000000ff782f */ /* 0x000fe80003880000 */
[----:B------:R-:W-:Y:S11]  /*40e0*/  PLOP3.LUT P4, PT, P0, P4, PT, 0xf2, 0x2f ;  /* 0x00000000002f781c */ /* 0x000ff60000789e72 */
[----:B------:R-:W-:Y:S02]  /*40f0*/  @!UPT UIADD3 URZ, UPT, UPT, URZ, URZ, URZ ;  /* 0x000000fffffff290 */ /* 0x000fe4000fffe0ff */
[----:B-1----:R-:W-:Y:S05]  /*4100*/  @!P4 IADD3 R8, P0, PT, R30, 0x580, RZ ;  /* 0x000005801e08c810 */ /* 0x002fea0007f1e0ff */
[----:B--2---:R-:W-:Y:S01]  /*4110*/  @!P4 IMAD.X R2, RZ, RZ, R31, P0 ;  /* 0x000000ffff02c224 */ /* 0x004fe200000e061f */
[----:B---3--:R-:W-:Y:S07]  /*4120*/  @!P2 BRA `(.L_x_74) ;  /* 0x0000005000dca947 */ /* 0x008fee0003800000 */
.L_x_161:
[----:B------:R-:W-:Y:S01]  /*4130*/  @!P4 R2UR UR8, R2 ;  /* 0x000000000208c2ca */ /* 0x000fe200000e0000 */
[----:B------:R-:W-:Y:S01]  /*4140*/  VOTEU.ALL UP1, P4 ;  /* 0x0000000000ff7886 */ /* 0x000fe20002020000 */
[----:B------:R-:W-:Y:S01]  /*4150*/  @!P4 R2UR UR9, R8 ;  /* 0x000000000809c2ca */ /* 0x000fe200000e0000 */
[----:B-1----:R-:W-:Y:S01]  /*4160*/  @!P4 IMAD.MOV.U32 R0, RZ, RZ, 0x2000 ;  /* 0x00002000ff00c424 */ /* 0x002fe200078e00ff */
[----:B------:R-:W-:Y:S01]  /*4170*/  UMOV UR10, 0x0 ;  /* 0x00000000000a7882 */ /* 0x000fe20000000000 */
[----:B------:R-:W-:Y:S01]  /*4180*/  UMOV UR11, 0x10000000 ;  /* 0x10000000000b7882 */ /* 0x000fe20000000000 */
[----:B------:R-:W-:Y:S01]  /*4190*/  @!UP1 UIADD3 UR32, UPT, UPT, UR7, 0x400, URZ ;  /* 0x0000040007209890 */ /* 0x000fe2000fffe0ff */
[----:B------:R-:W-:Y:S06]  /*41a0*/  VOTEU.ALL UP1, P4 ;  /* 0x0000000000ff7886 */ /* 0x000fec0002020000 */
[----:B------:R-:W-:Y:S01]  /*41b0*/  IMAD.U32 R9, RZ, RZ, UR8 ;  /* 0x00000008ff097e24 */ /* 0x000fe2000f8e00ff */
[----:B------:R-:W-:Y:S01]  /*41c0*/  UPRMT UR8, UR37, 0x654, UR33 ;  /* 0x0000065425087896 */ /* 0x000fe20008000021 */
[----:B------:R-:W-:Y:S03]  /*41d0*/  IMAD.U32 R8, RZ, RZ, UR9 ;  /* 0x00000009ff087e24 */ /* 0x000fe6000f8e00ff */
[----:B------:R-:W-:Y:S02]  /*41e0*/  @!P4 R2UR UR15, R9 ;  /* 0x00000000090fc2ca */ /* 0x000fe400000e0000 */
[----:B------:R-:W-:Y:S02]  /*41f0*/  @!P4 R2UR UR14, R8 ;  /* 0x00000000080ec2ca */ /* 0x000fe400000e0000 */
[----:B------:R-:W-:Y:S05]  /*4200*/  @!P4 IADD3 R8, P0, PT, R30, 0x580, RZ ;  /* 0x000005801e08c810 */ /* 0x000fea0007f1e0ff */
[----:B------:R-:W-:Y:S06]  /*4210*/  @!P4 IMAD.X R2, RZ, RZ, R31, P0 ;  /* 0x000000ffff02c224 */ /* 0x000fec00000e061f */
[----:B------:R1:W-:Y:S01]  /*4220*/  @!UP1 UTMALDG.3D [UR32], [UR14], desc[UR10] ;  /* 0x00000a200e0095b4 */ /* 0x0003e20008011000 */
[----:B------:R1:W-:Y:S01]  /*4230*/  @!P4 SYNCS.ARRIVE.TRANS64.RED.A0TR RZ, [UR7+0x40], R0 ;  /* 0x00004000ffffc9a7 */ /* 0x0003e20008300407 */
[----:B------:R-:W-:Y:S01]  /*4240*/  SYNCS.ARRIVE.TRANS64.RED.A1T0 RZ, [UR8], RZ ;  /* 0x000000ffffff79a7 */ /* 0x000fe20008100408 */
[----:B------:R-:W2:Y:S02]  /*4250*/  SYNCS.PHASECHK.TRANS64.TRYWAIT P2, [UR7+0x68], R14 ;  /* 0x0000680eff0075a7 */ /* 0x000ea40008041107 */
[----:B-12---:R-:W-:Y:S05]  /*4260*/  @!P2 BRA `(.L_x_75) ;  /* 0x0000005000a4a947 */ /* 0x006fea0003800000 */
.L_x_163:
[----:B------:R-:W-:Y:S01]  /*4270*/  @!P4 R2UR UR8, R2 ;  /* 0x000000000208c2ca */ /* 0x000fe200000e0000 */
[----:B------:R-:W-:Y:S01]  /*4280*/  VOTEU.ALL UP1, P4 ;  /* 0x0000000000ff7886 */ /* 0x000fe20002020000 */
[----:B------:R-:W-:Y:S01]  /*4290*/  @!P4 R2UR UR9, R8 ;  /* 0x000000000809c2ca */ /* 0x000fe200000e0000 */
[----:B-1----:R-:W-:Y:S01]  /*42a0*/  @!P4 IMAD.MOV.U32 R0, RZ, RZ, 0x2000 ;  /* 0x00002000ff00c424 */ /* 0x002fe200078e00ff */
[----:B------:R-:W-:Y:S01]  /*42b0*/  UMOV UR10, 0x0 ;  /* 0x00000000000a7882 */ /* 0x000fe20000000000 */
[----:B------:R-:W-:Y:S01]  /*42c0*/  UMOV UR11, 0x10000000 ;  /* 0x10000000000b7882 */ /* 0x000fe20000000000 */
[----:B------:R-:W-:Y:S02]  /*42d0*/  @!UP1 UIADD3 UR26, UPT, UPT, UR34, 0x40, URZ ;  /* 0x00000040221a9890 */ /* 0x000fe4000fffe0ff */
[----:B------:R-:W-:Y:S01]  /*42e0*/  @!UP1 UIADD3 UR24, UPT, UPT, UR7, 0x2400, URZ ;  /* 0x0000240007189890 */ /* 0x000fe2000fffe0ff */
[----:B------:R-:W-:Y:S01]  /*42f0*/  VOTEU.ALL UP1, P4 ;  /* 0x0000000000ff7886 */ /* 0x000fe20002020000 */
[----:B------:R-:W-:Y:S01]  /*4300*/  UMOV UR27, UR35 ;  /* 0x00000023001b7c82 */ /* 0x000fe20008000000 */
[----:B------:R-:W-:Y:S02]  /*4310*/  UMOV UR28, UR36 ;  /* 0x00000024001c7c82 */ /* 0x000fe40008000000 */
        /* <DEDUP_REMOVED lines=12> */
.L_x_165:
[----:B------:R-:W2:Y:S01]  /*43e0*/  LDC.64 R12, c[0x0][0xb18] ;  /* 0x0002c600ff0c7b82 */ /* 0x000ea20000000a00 */
[----:B------:R-:W-:Y:S01]  /*43f0*/  @!P4 R2UR UR8, R2 ;  /* 0x000000000208c2ca */ /* 0x000fe200000e0000 */
[----:B------:R-:W-:Y:S01]  /*4400*/  VOTEU.ALL UP1, P4 ;  /* 0x0000000000ff7886 */ /* 0x000fe20002020000 */
[----:B------:R-:W-:Y:S01]  /*4410*/  @!P4 R2UR UR9, R8 ;  /* 0x000000000809c2ca */ /* 0x000fe200000e0000 */
[----:B-1----:R-:W-:Y:S01]  /*4420*/  @!P4 IMAD.MOV.U32 R0, RZ, RZ, 0x2000 ;  /* 0x00002000ff00c424 */ /* 0x002fe200078e00ff */
[----:B------:R-:W-:Y:S03]  /*4430*/  UMOV UR10, 0x0 ;  /* 0x00000000000a7882 */ /* 0x000fe60000000000 */
[----:B------:R-:W1:Y:S01]  /*4440*/  @!P1 LDC R2, c[0x0][0xb0c] ;  /* 0x0002c300ff029b82 */ /* 0x000e620000000800 */
[----:B------:R-:W-:Y:S01]  /*4450*/  @!UP1 UIADD3 UR18, UPT, UPT, UR34, 0x80, URZ ;  /* 0x0000008022129890 */ /* 0x000fe2000fffe0ff */
[----:B------:R-:W-:Y:S01]  /*4460*/  @P3 SHF.R.U32.HI R26, RZ, 0x10, R21 ;  /* 0x00000010ff1a3819 */ /* 0x000fe20000011615 */
[----:B------:R-:W-:Y:S01]  /*4470*/  @!UP1 UIADD3 UR16, UPT, UPT, UR7, 0x4400, URZ ;  /* 0x0000440007109890 */ /* 0x000fe2000fffe0ff */
[----:B------:R-:W-:Y:S01]  /*4480*/  VIADD R28, R28, 0x1 ;  /* 0x000000011c1c7836 */ /* 0x000fe20000000000 */
[----:B------:R-:W-:Y:S01]  /*4490*/  VOTEU.ALL UP1, P4 ;  /* 0x0000000000ff7886 */ /* 0x000fe20002020000 */
[----:B------:R-:W-:Y:S01]  /*44a0*/  UMOV UR11, 0x10000000 ;  /* 0x10000000000b7882 */ /* 0x000fe20000000000 */
[----:B------:R-:W-:Y:S01]  /*44b0*/  UMOV UR19, UR35 ;  /* 0x0000002300137c82 */ /* 0x000fe20008000000 */
[----:B------:R-:W-:Y:S01]  /*44c0*/  IMAD.U32 R9, RZ, RZ, UR8 ;  /* 0x00000008ff097e24 */ /* 0x000fe2000f8e00ff */
[----:B------:R-:W-:Y:S01]  /*44d0*/  UMOV UR20, UR36 ;  /* 0x0000002400147c82 */ /* 0x000fe20008000000 */
[----:B------:R-:W-:Y:S01]  /*44e0*/  IMAD.U32 R8, RZ, RZ, UR9 ;  /* 0x00000009ff087e24 */ /* 0x000fe2000f8e00ff */
[----:B------:R-:W-:Y:S02]  /*44f0*/  UPRMT UR8, UR37, 0x654, UR17 ;  /* 0x0000065425087896 */ /* 0x000fe40008000011 */
[----:B------:R-:W-:Y:S02]  /*4500*/  @!P4 R2UR UR15, R9 ;  /* 0x00000000090fc2ca */ /* 0x000fe400000e0000 */
[----:B------:R-:W-:Y:S02]  /*4510*/  @!P4 R2UR UR14, R8 ;  /* 0x00000000080ec2ca */ /* 0x000fe400000e0000 */
[----:B------:R-:W3:Y:S11]  /*4520*/  LDC.64 R8, c[0x0][0xb10] ;  /* 0x0002c400ff087b82 */ /* 0x000ef60000000a00 */
[----:B------:R1:W-:Y:S01]  /*4530*/  @!UP1 UTMALDG.3D [UR16], [UR14], desc[UR10] ;  /* 0x00000a100e0095b4 */ /* 0x0003e20008011000 */
[----:B------:R5:W-:Y:S01]  /*4540*/  @!P4 SYNCS.ARRIVE.TRANS64.RED.A0TR RZ, [UR7+0x50], R0 ;  /* 0x00005000ffffc9a7 */ /* 0x000be20008300407 */
[C---:B---3--:R-:W-:Y:S01]  /*4550*/  @!P1 IMAD.HI.U32 R8, R11.reuse, R8, RZ ;  /* 0x000000080b089227 */ /* 0x048fe200078e00ff */
[----:B--2---:R-:W-:Y:S02]  /*4560*/  @!P1 ISETP.NE.AND P0, PT, R12, 0x1, PT ;  /* 0x000000010c00980c */ /* 0x004fe40003f05270 */
[----:B-1----:R-:W-:Y:S01]  /*4570*/  @!P1 ISETP.NE.AND P2, PT, R2, 0x1, PT ;  /* 0x000000010200980c */ /* 0x002fe20003f45270 */
[----:B------:R-:W-:Y:S01]  /*4580*/  SYNCS.ARRIVE.TRANS64.RED.A1T0 RZ, [UR8], RZ ;  /* 0x000000ffffff79a7 */ /* 0x000fe20008100408 */
[C---:B------:R-:W-:Y:S01]  /*4590*/  @!P1 IMAD.HI.U32 R13, R10.reuse, R13, RZ ;  /* 0x0000000d0a0d9227 */ /* 0x040fe200078e00ff */
[----:B------:R-:W-:Y:S04]  /*45a0*/  @!P1 SHF.R.U32.HI R8, RZ, R9, R8 ;  /* 0x00000009ff089219 */ /* 0x000fe80000011608 */
[----:B------:R-:W-:Y:S01]  /*45b0*/  @!P1 SEL R8, R11, R8, !P2 ;  /* 0x000000080b089207 */ /* 0x000fe20005000000 */
[----:B------:R-:W1:Y:S01]  /*45c0*/  SYNCS.PHASECHK.TRANS64.TRYWAIT P5, [UR7+0x78], R14 ;  /* 0x0000780eff0075a7 */ /* 0x000e6200080a1107 */
[----:B-----5:R-:W2:Y:S02]  /*45d0*/  @!P1 LDC R0, c[0x0][0xb20] ;  /* 0x0002c800ff009b82 */ /* 0x020ea40000000800 */
[----:B--2---:R-:W-:Y:S04]  /*45e0*/  @!P1 SHF.R.U32.HI R0, RZ, R0, R13 ;  /* 0x00000000ff009219 */ /* 0x004fe8000001160d */
[----:B------:R-:W-:Y:S05]  /*45f0*/  @!P1 SEL R9, R10, R0, !P0 ;  /* 0x000000000a099207 */ /* 0x000fea0004000000 */
[----:B------:R-:W-:Y:S02]  /*4600*/  @!P1 IMAD.IADD R0, R9, 0x1, -R8 ;  /* 0x0000000109009824 */ /* 0x000fe400078e0a08 */
[----:B------:R-:W-:Y:S02]  /*4610*/  @!P1 IMAD.IADD R8, R8, 0x1, -R9 ;  /* 0x0000000108089824 */ /* 0x000fe400078e0a09 */
[----:B------:R-:W-:Y:S02]  /*4620*/  @!P1 IMAD R11, R0, R2, R11 ;  /* 0x00000002000b9224 */ /* 0x000fe400078e020b */
[----:B------:R-:W-:Y:S01]  /*4630*/  @!P1 IMAD R10, R8, R12, R10 ;  /* 0x0000000c080a9224 */ /* 0x000fe200078e020a */
[----:B-1----:R-:W-:Y:S06]  /*4640*/  @!P5 BRA `(.L_x_77) ;  /* 0x0000004c00dcd947 */ /* 0x002fec0003800000 */
.L_x_167:
[----:B------:R-:W-:Y:S01]  /*4650*/  @!P4 IADD3 R2, P0, PT, R30, 0x580, RZ ;  /* 0x000005801e02c810 */ /* 0x000fe20007f1e0ff */
[----:B------:R-:W-:Y:S01]  /*4660*/  VOTEU.ALL UP1, P4 ;  /* 0x0000000000ff7886 */ /* 0x000fe20002020000 */
[----:B------:R-:W-:Y:S01]  /*4670*/  UMOV UR18, 0x0 ;  /* 0x0000000000127882 */ /* 0x000fe20000000000 */
[----:B------:R-:W-:Y:S01]  /*4680*/  UMOV UR19, 0x10000000 ;  /* 0x1000000000137882 */ /* 0x000fe20000000000 */
[----:B------:R-:W-:Y:S01]  /*4690*/  @!P4 R2UR UR9, R2 ;  /* 0x000000000209c2ca */ /* 0x000fe200000e0000 */
[----:B-1----:R-:W-:Y:S01]  /*46a0*/  @!P4 IMAD.X R0, RZ, RZ, R31, P0 ;  /* 0x000000ffff00c224 */ /* 0x002fe200000e061f */
[----:B------:R-:W-:Y:S01]  /*46b0*/  @!UP1 UIADD3 UR10, UPT, UPT, UR34, 0xc0, URZ ;  /* 0x000000c0220a9890 */ /* 0x000fe2000fffe0ff */
[----:B------:R-:W-:Y:S01]  /*46c0*/  ISETP.NE.AND P0, PT, R28, 0x2, PT ;  /* 0x000000021c00780c */ /* 0x000fe20003f05270 */
[----:B------:R-:W-:Y:S01]  /*46d0*/  UMOV UR11, UR35 ;  /* 0x00000023000b7c82 */ /* 0x000fe20008000000 */
[----:B------:R-:W-:Y:S01]  /*46e0*/  UMOV UR12, UR36 ;  /* 0x00000024000c7c82 */ /* 0x000fe20008000000 */
[----:B------:R-:W-:Y:S01]  /*46f0*/  @!P4 R2UR UR8, R0 ;  /* 0x000000000008c2ca */ /* 0x000fe200000e0000 */
[----:B------:R-:W-:Y:S01]  /*4700*/  IMAD.IADD R14, R10, 0x1, R86 ;  /* 0x000000010a0e7824 */ /* 0x000fe200078e0256 */
[----:B------:R-:W-:Y:S01]  /*4710*/  @P3 R2UR UR36, R26 ;  /* 0x000000001a2432ca */ /* 0x000fe200000e0000 */
[----:B------:R-:W-:Y:S01]  /*4720*/  IMAD.IADD R15, R11, 0x1, R87 ;  /* 0x000000010b0f7824 */ /* 0x000fe200078e0257 */
[----:B------:R-:W-:Y:S02]  /*4730*/  SEL R0, RZ, 0x1, P0 ;  /* 0x00000001ff007807 */ /* 0x000fe40000000000 */
[----:B------:R-:W-:Y:S01]  /*4740*/  LOP3.LUT R29, R29, 0x1, RZ, 0x3c, !PT ;  /* 0x000000011d1d7812 */ /* 0x000fe200078e3cff */
[----:B------:R-:W-:Y:S01]  /*4750*/  IMAD.U32 R8, RZ, RZ, UR9 ;  /* 0x00000009ff087e24 */ /* 0x000fe2000f8e00ff */
[----:B------:R-:W-:Y:S01]  /*4760*/  @!UP1 UIADD3 UR9, UPT, UPT, UR7, 0x58, URZ ;  /* 0x0000005807099890 */ /* 0x000fe2000fffe0ff */
[----:B------:R-:W-:Y:S02]  /*4770*/  LOP3.LUT R27, R27, R0, RZ, 0x3c, !PT ;  /* 0x000000001b1b7212 */ /* 0x000fe400078e3cff */
[----:B------:R-:W-:Y:S02]  /*4780*/  SEL R28, R28, RZ, P0 ;  /* 0x000000ff1c1c7207 */ /* 0x000fe40000000000 */
[----:B------:R-:W-:Y:S01]  /*4790*/  IMAD.U32 R9, RZ, RZ, UR8 ;  /* 0x00000008ff097e24 */ /* 0x000fe2000f8e00ff */
[----:B------:R-:W-:Y:S01]  /*47a0*/  @!P4 R2UR UR14, R8 ;  /* 0x00000000080ec2ca */ /* 0x000fe200000e0000 */
[----:B------:R-:W-:Y:S01]  /*47b0*/  @!UP1 UIADD3 UR8, UPT, UPT, UR7, 0x6400, URZ ;  /* 0x0000640007089890 */ /* 0x000fe2000fffe0ff */
[----:B------:R-:W-:Y:S02]  /*47c0*/  VOTEU.ALL UP1, P4 ;  /* 0x0000000000ff7886 */ /* 0x000fe40002020000 */
[----:B------:R-:W-:Y:S11]  /*47d0*/  @!P4 R2UR UR15, R9 ;  /* 0x00000000090fc2ca */ /* 0x000ff600000e0000 */
[----:B------:R-:W-:Y:S02]  /*47e0*/  @!UPT UIADD3 URZ, UPT, UPT, URZ, URZ, URZ ;  /* 0x000000fffffff290 */ /* 0x000fe4000fffe0ff */
[----:B------:R2:W-:Y:S01]  /*47f0*/  @!UP1 UTMALDG.3D [UR8], [UR14], desc[UR18] ;  /* 0x000012080e0095b4 */ /* 0x0005e20008011000 */
[----:B------:R2:W-:Y:S01]  /*4800*/  @!P4 SYNCS.ARRIVE.TRANS64.RED.A0TR RZ, [UR7+0x58], R25 ;  /* 0x00005819ffffc9a7 */ /* 0x0005e20008300407 */
[----:B------:R-:W-:Y:S01]  /*4810*/  UPLOP3.LUT UP1, UPT, UPT, UPT, UPT, 0x80, 0x8 ;  /* 0x000000000008789c */ /* 0x000fe20003f2f070 */
[----:B------:R-:W-:Y:S01]  /*4820*/  SYNCS.ARRIVE.TRANS64.RED.A1T0 RZ, [UR13], RZ ;  /* 0x000000ffffff79a7 */ /* 0x000fe2000810040d */
[----:B------:R-:W-:Y:S09]  /*4830*/  @P3 BRA `(.L_x_78) ;  /* 0xfffffff000a03947 */ /* 0x000ff2000383ffff */
[----:B------:R-:W-:-:S04]  /*4840*/  SHF.L.U32 R2, R29, 0x1f, RZ ;  /* 0x0000001f1d027819 */ /* 0x000fc800000006ff */
[----:B------:R-:W1:Y:S02]  /*4850*/  SYNCS.PHASECHK.TRANS64.TRYWAIT P0, [UR7+0x60], R2 ;  /* 0x00006002ff0075a7 */ /* 0x000e640008001107 */
[----:B-1----:R-:W-:Y:S05]  /*4860*/  @!P0 BRA `(.L_x_79) ;  /* 0x0000004c006c8947 */ /* 0x002fea0003800000 */
.L_x_169:
[----:B------:R-:W3:Y:S02]  /*4870*/  SYNCS.PHASECHK.TRANS64.TRYWAIT P0, [UR7+0x68], R2 ;  /* 0x00006802ff0075a7 */ /* 0x000ee40008001107 */
[----:B---3--:R-:W-:Y:S05]  /*4880*/  @!P0 BRA `(.L_x_80) ;  /* 0x0000004c007c8947 */ /* 0x008fea0003800000 */
.L_x_171:
[----:B------:R-:W3:Y:S02]  /*4890*/  SYNCS.PHASECHK.TRANS64.TRYWAIT P0, [UR7+0x70], R2 ;  /* 0x00007002ff0075a7 */ /* 0x000ee40008001107 */
[----:B---3--:R-:W-:Y:S05]  /*48a0*/  @!P0 BRA `(.L_x_81) ;  /* 0x0000004c008c8947 */ /* 0x008fea0003800000 */
.L_x_173:
[----:B-1----:R-:W-:-:S07]  /*48b0*/  MOV R0, UR7 ;  /* 0x0000000700007c02 */ /* 0x002fce0008000f00 */
.L_x_82:
[----:B-1----:R-:W-:-:S04]  /*48c0*/  SHF.L.U32 R2, R29, 0x1f, RZ ;  /* 0x0000001f1d027819 */ /* 0x002fc800000006ff */
[----:B------:R1:W3:Y:S03]  /*48d0*/  SYNCS.PHASECHK.TRANS64.TRYWAIT P0, [R0+URZ+0x78], R2 ;  /* 0x00007802000075a7 */ /* 0x0002e600080011ff */
[----:B---3--:R-:W-:Y:S05]  /*48e0*/  @!P0 NANOSLEEP.SYNCS 0x989680 ;  /* 0x009896800000895d */ /* 0x008fea0003900000 */
[----:B------:R-:W3:Y:S02]  /*48f0*/  @!P0 SYNCS.PHASECHK.TRANS64 P0, [R0+URZ+0x78], R2 ;  /* 0x00007802000085a7 */ /* 0x000ee400080010ff */
[----:B--23--:R-:W-:Y:S05]  /*4900*/  @P0 EXIT ;  /* 0x000000000000094d */ /* 0x00cfea0003800000 */
[----:B------:R-:W-:Y:S05]  /*4910*/  BRA `(.L_x_82) ;  /* 0xfffffffc00e87947 */ /* 0x000fea000383ffff */
.L_x_67:
[----:B------:R-:W-:-:S06]  /*4920*/  UISETP.GE.AND UP1, UPT, UR8, 0x4, UPT ;  /* 0x000000040800788c */ /* 0x000fcc000bf26270 */
[----:B------:R-:W-:-:S13]  /*4930*/  PLOP3.LUT P0, PT, PT, PT, UP1, 0x80, 0x8 ;  /* 0x000000000008781c */ /* 0x000fda0003f0f018 */
[----:B------:R-:W-:Y:S05]  /*4940*/  @!P0 EXIT ;  /* 0x000000000000894d */ /* 0x000fea0003800000 */
[----:B------:R-:W-:Y:S01]  /*4950*/  BAR.SYNC.DEFER_BLOCKING 0x6, 0xa0 ;  /* 0x0182800000007b1d */ /* 0x000fe20000010000 */
[C---:B------:R-:W-:Y:S01]  /*4960*/  IMAD.SHL.U32 R4, R101.reuse, 0x40, RZ ;  /* 0x0000004065047824 */ /* 0x040fe200078e00ff */
[C---:B------:R-:W-:Y:S01]  /*4970*/  R2P PR, R101.reuse, 0x6 ;  /* 0x0000000665007804 */ /* 0x040fe20000000000 */
[C---:B------:R-:W-:Y:S01]  /*4980*/  IMAD.SHL.U32 R92, R101.reuse, 0x8, RZ ;  /* 0x00000008655c7824 */ /* 0x040fe200078e00ff */
[----:B------:R-:W-:Y:S01]  /*4990*/  CS2R R96, SRZ ;  /* 0x0000000000607805 */ /* 0x000fe2000001ff00 */
[C---:B------:R-:W-:Y:S01]  /*49a0*/  IMAD.U32 R46, R101.reuse, 0x10000, RZ ;  /* 0x00010000652e7824 */ /* 0x040fe200078e00ff */
[----:B------:R-:W-:Y:S02]  /*49b0*/  UMOV UR48, 0x400 ;  /* 0x0000040000307882 */ /* 0x000fe40000000000 */
[----:B------:R-:W1:Y:S01]  /*49c0*/  LDC R91, c[0x0][0x370] ;  /* 0x0000dc00ff5b7b82 */ /* 0x000e620000000800 */
[----:B------:R-:W-:Y:S01]  /*49d0*/  ULEA UR48, UR37, UR48, 0x18 ;  /* 0x0000003025307291 */ /* 0x000fe2000f8ec0ff */
[C---:B------:R-:W-:Y:S01]  /*49e0*/  LOP3.LUT R3, R4.reuse, 0x1c0, RZ, 0xc0, !PT ;  /* 0x000001c004037812 */ /* 0x040fe200078ec0ff */
[----:B------:R-:W-:Y:S01]  /*49f0*/  IMAD.SHL.U32 R2, R101, 0x20, RZ ;  /* 0x0000002065027824 */ /* 0x000fe200078e00ff */
[----:B------:R-:W-:Y:S01]  /*4a00*/  LOP3.LUT R4, R4, 0x200, RZ, 0xc0, !PT ;  /* 0x0000020004047812 */ /* 0x000fe200078ec0ff */
[----:B------:R-:W-:Y:S01]  /*4a10*/  IMAD.MOV.U32 R99, RZ, RZ, 0x20 ;  /* 0x00000020ff637424 */ /* 0x000fe200078e00ff */
[----:B------:R-:W-:Y:S01]  /*4a20*/  LOP3.LUT R92, R3, 0x38, R92, 0xf8, !PT ;  /* 0x00000038035c7812 */ /* 0x000fe200078ef85c */
[----:B------:R-:W-:Y:S01]  /*4a30*/  UIADD3 UR4, UPT, UPT, UR48, 0x400, URZ ;  /* 0x0000040030047890 */ /* 0x000fe2000fffe0ff */
[----:B------:R-:W2:Y:S01]  /*4a40*/  LDC R42, c[0x0][0xb0c] ;  /* 0x0002c300ff2a7b82 */ /* 0x000ea20000000800 */
[----:B------:R-:W-:Y:S01]  /*4a50*/  SHF.R.U32.HI R3, RZ, 0x1, R101 ;  /* 0x00000001ff037819 */ /* 0x000fe20000011665 */
[----:B------:R-:W-:Y:S01]  /*4a60*/  IMAD.MOV.U32 R98, RZ, RZ, 0x1 ;  /* 0x00000001ff627424 */ /* 0x000fe200078e00ff */
[----:B------:R-:W-:Y:S01]  /*4a70*/  LOP3.LUT R46, R46, 0x600000, RZ, 0xc0, !PT ;  /* 0x006000002e2e7812 */ /* 0x000fe200078ec0ff */
[----:B------:R-:W-:Y:S01]  /*4a80*/  IMAD.MOV.U32 R45, RZ, RZ, RZ ;  /* 0x000000ffff2d7224 */ /* 0x000fe200078e00ff */
[----:B------:R-:W-:Y:S01]  /*4a90*/  LOP3.LUT R2, R4, 0xc00, R2, 0xf8, !PT ;  /* 0x00000c0004027812 */ /* 0x000fe200078ef802 */
[----:B------:R-:W-:Y:S01]  /*4aa0*/  IMAD.MOV.U32 R104, RZ, RZ, RZ ;  /* 0x000000ffff687224 */ /* 0x000fe200078e00ff */
[----:B------:R-:W-:Y:S01]  /*4ab0*/  LOP3.LUT R92, R92, 0x8, R3, 0x78, !PT ;  /* 0x000000085c5c7812 */ /* 0x000fe200078e7803 */
[----:B------:R-:W4:Y:S01]  /*4ac0*/  LDC R89, c[0x0][0xb20] ;  /* 0x0002c800ff597b82 */ /* 0x000f220000000800 */
[----:B------:R-:W3:Y:S01]  /*4ad0*/  LDS R0, [UR48+0x140] ;  /* 0x00014030ff007984 */ /* 0x000ee20008000800 */
[----:B------:R-:W-:Y:S01]  /*4ae0*/  SEL R100, R99, 0xffffffe0, !P2 ;  /* 0xffffffe063647807 */ /* 0x000fe20005000000 */
[----:B------:R-:W-:Y:S01]  /*4af0*/  IMAD.U32 R94, RZ, RZ, UR4 ;  /* 0x00000004ff5e7e24 */ /* 0x000fe2000f8e00ff */
[----:B------:R-:W-:Y:S01]  /*4b00*/  LOP3.LUT R92, R2, R92, RZ, 0xfc, !PT ;  /* 0x0000005c025c7212 */ /* 0x000fe200078efcff */
[----:B------:R-:W1:Y:S01]  /*4b10*/  LDCU.64 UR52, c[0x0][0x348] ;  /* 0x00006900ff3477ac */ /* 0x000e620008000a00 */
[----:B------:R-:W-:-:S02]  /*4b20*/  LOP3.LUT R101, R101, 0x60, RZ, 0xc0, !PT ;  /* 0x0000006065657812 */ /* 0x000fc400078ec0ff */
[----:B------:R-:W1:Y:S01]  /*4b30*/  LDC R41, c[0x0][0xb30] ;  /* 0x0002cc00ff297b82 */ /* 0x000e620000000800 */
[----:B------:R-:W-:Y:S01]  /*4b40*/  SEL R99, R99, 0xffffffe0, !P1 ;  /* 0xffffffe063637807 */ /* 0x000fe20004800000 */
[----:B------:R-:W1:Y:S01]  /*4b50*/  LDCU.64 UR38, c[0x0][0x888] ;  /* 0x00011100ff2677ac */ /* 0x000e620008000a00 */
[----:B------:R-:W1:Y:S05]  /*4b60*/  LDCU.64 UR44, c[0x0][0x890] ;  /* 0x00011200ff2c77ac */ /* 0x000e6a0008000a00 */
[----:B------:R-:W1:Y:S01]  /*4b70*/  LDC.64 R84, c[0x0][0xb10] ;  /* 0x0002c400ff547b82 */ /* 0x000e620000000a00 */
[----:B------:R-:W-:Y:S01]  /*4b80*/  UMOV UR49, URZ ;  /* 0x000000ff00317c82 */ /* 0x000fe20008000000 */
[----:B------:R-:W-:-:S06]  /*4b90*/  UMOV UR51, URZ ;  /* 0x000000ff00337c82 */ /* 0x000fcc0008000000 */
[----:B------:R-:W1:Y:S08]  /*4ba0*/  LDC.64 R38, c[0x0][0xb18] ;  /* 0x0002c600ff267b82 */ /* 0x000e700000000a00 */
[----:B------:R-:W1:Y:S08]  /*4bb0*/  LDC.64 R36, c[0x0][0xb28] ;  /* 0x0002ca00ff247b82 */ /* 0x000e700000000a00 */
[----:B------:R-:W1:Y:S01]  /*4bc0*/  LDC.64 R82, c[0x0][0x8b0] ;  /* 0x00022c00ff527b82 */ /* 0x000e620000000a00 */
[----:B---3--:R-:W-:-:S07]  /*4bd0*/  IMAD.IADD R46, R0, 0x1, R46 ;  /* 0x00000001002e7824 */ /* 0x008fce00078e022e */
[----:B------:R-:W3:Y:S08]  /*4be0*/  LDC.64 R80, c[0x0][0x8a8] ;  /* 0x00022a00ff507b82 */ /* 0x000ef00000000a00 */
[----:B--2-4-:R-:W1:Y:S02]  /*4bf0*/  LDC R90, c[0x0][0x374] ;  /* 0x0000dd00ff5a7b82 */ /* 0x014e640000000800 */
.L_x_126:
[----:B------:R-:W-:Y:S02]  /*4c00*/  LEA R0, R104, UR48, 0x3 ;  /* 0x0000003068007c11 */ /* 0x000fe4000f8e18ff */
[----:B------:R-:W-:Y:S02]  /*4c10*/  SHF.L.U32 R2, R96, 0x1f, RZ ;  /* 0x0000001f60027819 */ /* 0x000fe400000006ff */
[----:B-1----:R-:W-:Y:S02]  /*4c20*/  LEA R16, R104, UR48, 0x4 ;  /* 0x0000003068107c11 */ /* 0x002fe4000f8e20ff */
[----:B------:R-:W2:Y:S02]  /*4c30*/  SYNCS.PHASECHK.TRANS64.TRYWAIT P0, [R0+URZ+0x90], R2 ;  /* 0x00009002000075a7 */ /* 0x000ea400080011ff */
[----:B--2---:R-:W-:Y:S05]  /*4c40*/  @!P0 BRA `(.L_x_83) ;  /* 0x0000004800bc8947 */ /* 0x004fea0003800000 */
.L_x_174:
[----:B------:R-:W4:Y:S01]  /*4c50*/  LDC.64 R10, c[0x0][0xb10] ;  /* 0x0002c400ff0a7b82 */ /* 0x000f220000000a00 */
[----:B------:R-:W3:Y:S01]  /*4c60*/  LDS.128 R16, [R16+0x120] ;  /* 0x0001200010107984 */ /* 0x000ee20000000c00 */
[----:B-1----:R-:W-:Y:S01]  /*4c70*/  ISETP.NE.AND P1, PT, R41, 0x1, PT ;  /* 0x000000012900780c */ /* 0x002fe20003f25270 */
[----:B--2---:R-:W-:Y:S01]  /*4c80*/  VIADD R0, R0, 0xa0 ;  /* 0x000000a000007836 */ /* 0x004fe20000000000 */
[----:B------:R-:W-:Y:S04]  /*4c90*/  ISETP.GE.AND P0, PT, R40, 0x1, PT ;  /* 0x000000012800780c */ /* 0x000fe80003f06270 */
[----:B------:R-:W1:Y:S01]  /*4ca0*/  LDC.64 R8, c[0x0][0xb18] ;  /* 0x0002c600ff087b82 */ /* 0x000e620000000a00 */
[----:B------:R-:W-:Y:S01]  /*4cb0*/  PRMT R0, RZ, 0x654, R0 ;  /* 0x00000654ff007816 */ /* 0x000fe20000000000 */
[----:B------:R-:W-:Y:S01]  /*4cc0*/  @!PT LDS RZ, [RZ] ;  /* 0x00000000fffff984 */ /* 0x000fe20000000800 */
[----:B------:R-:W-:Y:S01]  /*4cd0*/  @!PT LDS RZ, [RZ] ;  /* 0x00000000fffff984 */ /* 0x000fe20000000800 */
[----:B------:R-:W-:Y:S01]  /*4ce0*/  @!PT LDS RZ, [RZ] ;  /* 0x00000000fffff984 */ /* 0x000fe20000000800 */
[----:B------:R-:W-:Y:S01]  /*4cf0*/  @!PT LDS RZ, [RZ] ;  /* 0x00000000fffff984 */ /* 0x000fe20000000800 */
[----:B------:R2:W-:Y:S06]  /*4d00*/  MEMBAR.ALL.CTA ;  /* 0x0000000000007992 */ /* 0x0005ec0000008000 */
[----:B--2---:R-:W2:Y:S01]  /*4d10*/  FENCE.VIEW.ASYNC.S ;  /* 0x00000000000073c6 */ /* 0x004ea20000000000 */
[----:B------:R-:W1:Y:S08]  /*4d20*/  @!P1 LDC R12, c[0x0][0xb20] ;  /* 0x0002c800ff0c9b82 */ /* 0x000e700000000800 */
[----:B------:R-:W1:Y:S01]  /*4d30*/  @!P1 LDC R7, c[0x0][0xb0c] ;  /* 0x0002c300ff079b82 */ /* 0x000e620000000800 */
[----:B--2---:R2:W-:Y:S01]  /*4d40*/  SYNCS.ARRIVE.TRANS64.RED.A1T0 RZ, [R0+URZ], RZ ;  /* 0x000000ff00ff79a7 */ /* 0x0045e200081004ff */
[----:B---3--:R-:W-:Y:S04]  /*4d50*/  LOP3.LUT P4, RZ, R18, 0x1, RZ, 0xc0, !PT ;  /* 0x0000000112ff7812 */ /* 0x008fe8000788c0ff */
[----:B------:R-:W-:Y:S09]  /*4d60*/  P2R R102, PR, RZ, 0x10 ;  /* 0x00000010ff667803 */ /* 0x000ff20000000000 */
[----:B------:R-:W-:Y:S02]  /*4d70*/  @P4 MOV R44, R16 ;  /* 0x00000010002c4202 */ /* 0x000fe40000000f00 */
[----:B------:R-:W-:Y:S01]  /*4d80*/  @P4 LOP3.LUT R43, R17, 0xffff, RZ, 0xc0, !PT ;  /* 0x0000ffff112b4812 */ /* 0x000fe200078ec0ff */
[----:B--2-4-:R-:W-:Y:S06]  /*4d90*/  @!P0 BRA `(.L_x_84) ;  /* 0x0000000000a48947 */ /* 0x014fec0003800000 */
[----:B------:R-:W-:Y:S01]  /*4da0*/  IMAD.HI.U32 R0, R90, R39, RZ ;  /* 0x000000275a007227 */ /* 0x000fe200078e00ff */
[----:B------:R-:W-:Y:S02]  /*4db0*/  ISETP.NE.AND P0, PT, R38, 0x1, PT ;  /* 0x000000012600780c */ /* 0x000fe40003f05270 */
[----:B------:R-:W-:Y:S01]  /*4dc0*/  ISETP.NE.AND P2, PT, R40, 0x1, PT ;  /* 0x000000012800780c */ /* 0x000fe20003f45270 */
[----:B------:R-:W-:Y:S01]  /*4dd0*/  IMAD.HI.U32 R4, R91, R84, RZ ;  /* 0x000000545b047227 */ /* 0x000fe200078e00ff */
[----:B------:R-:W-:Y:S02]  /*4de0*/  SHF.R.U32.HI R0, RZ, R89, R0 ;  /* 0x00000059ff007219 */ /* 0x000fe40000011600 */
[----:B------:R-:W-:Y:S01]  /*4df0*/  ISETP.NE.AND P3, PT, R42, 0x1, PT ;  /* 0x000000012a00780c */ /* 0x000fe20003f65270 */
[----:B------:R-:W-:Y:S01]  /*4e00*/  IMAD.HI.U32 R6, R43, R39, RZ ;  /* 0x000000272b067227 */ /* 0x000fe200078e00ff */
[-C--:B------:R-:W-:Y:S02]  /*4e10*/  SHF.R.U32.HI R4, RZ, R85.reuse, R4 ;  /* 0x00000055ff047219 */ /* 0x080fe40000011604 */
[----:B------:R-:W-:Y:S01]  /*4e20*/  SEL R0, R90, R0, !P0 ;  /* 0x000000005a007207 */ /* 0x000fe20004000000 */
[----:B------:R-:W-:Y:S01]  /*4e30*/  IMAD.HI.U32 R5, R44, R84, RZ ;  /* 0x000000542c057227 */ /* 0x000fe200078e00ff */
[----:B------:R-:W-:Y:S03]  /*4e40*/  SEL R4, R91, R4, !P3 ;  /* 0x000000045b047207 */ /* 0x000fe60005800000 */
[-C--:B------:R-:W-:Y:S01]  /*4e50*/  IMAD.HI.U32 R3, R0, R36.reuse, RZ ;  /* 0x0000002400037227 */ /* 0x080fe200078e00ff */
[----:B------:R-:W-:Y:S03]  /*4e60*/  SHF.R.U32.HI R5, RZ, R85, R5 ;  /* 0x00000055ff057219 */ /* 0x000fe60000011605 */
[----:B------:R-:W-:Y:S01]  /*4e70*/  IMAD.HI.U32 R2, R4, R36, RZ ;  /* 0x0000002404027227 */ /* 0x000fe200078e00ff */
[----:B------:R-:W-:Y:S02]  /*4e80*/  @P2 SHF.R.U32.HI R0, RZ, R37, R3 ;  /* 0x00000025ff002219 */ /* 0x000fe40000011603 */
[----:B------:R-:W-:Y:S02]  /*4e90*/  SHF.R.U32.HI R3, RZ, R89, R6 ;  /* 0x00000059ff037219 */ /* 0x000fe40000011606 */
[----:B------:R-:W-:Y:S01]  /*4ea0*/  @P2 SHF.R.U32.HI R4, RZ, R37, R2 ;  /* 0x00000025ff042219 */ /* 0x000fe20000011602 */
[----:B------:R-:W-:Y:S01]  /*4eb0*/  IMAD R0, R40, R0, RZ ;  /* 0x0000000028007224 */ /* 0x000fe200078e02ff */
[----:B------:R-:W-:Y:S02]  /*4ec0*/  SEL R3, R43, R3, !P0 ;  /* 0x000000032b037207 */ /* 0x000fe40004000000 */
[----:B------:R-:W-:Y:S01]  /*4ed0*/  SEL R2, R44, R5, !P3 ;  /* 0x000000052c027207 */ /* 0x000fe20005800000 */
[----:B------:R-:W-:Y:S01]  /*4ee0*/  IMAD R5, R40, R4, RZ ;  /* 0x0000000428057224 */ /* 0x000fe200078e02ff */
[C---:B------:R-:W-:Y:S01]  /*4ef0*/  ISETP.GE.AND P0, PT, R3.reuse, R0, PT ;  /* 0x000000000300720c */ /* 0x040fe20003f06270 */
[C---:B------:R-:W-:Y:S03]  /*4f00*/  IMAD.HI.U32 R0, R3.reuse, R36, RZ ;  /* 0x0000002403007227 */ /* 0x040fe600078e00ff */
[C---:B------:R-:W-:Y:S02]  /*4f10*/  ISETP.GE.OR P0, PT, R2.reuse, R5, P0 ;  /* 0x000000050200720c */ /* 0x040fe40000706670 */
[----:B------:R-:W-:Y:S04]  /*4f20*/  SHF.R.U32.HI R0, RZ, R37, R0 ;  /* 0x00000025ff007219 */ /* 0x000fe80000011600 */
[C---:B------:R-:W-:Y:S05]  /*4f30*/  SEL R6, R3.reuse, R0, !P2 ;  /* 0x0000000003067207 */ /* 0x040fea0005000000 */
        /* <DEDUP_REMOVED lines=14> */
[----:B------:R-:W-:Y:S07]  /*5020*/  IMAD R43, R3, R38, R43 ;  /* 0x00000026032b7224 */ /* 0x000fee00078e022b */
.L_x_84:
[----:B-1----:R-:W-:Y:S01]  /*5030*/  @!P1 ISETP.NE.AND P0, PT, R8, 0x1, PT ;  /* 0x000000010800980c */ /* 0x002fe20003f05270 */
[----:B------:R-:W-:Y:S01]  /*5040*/  @!P1 IMAD.HI.U32 R2, R43, R9, RZ ;  /* 0x000000092b029227 */ /* 0x000fe200078e00ff */
[----:B------:R-:W-:Y:S01]  /*5050*/  R2UR UR42, R15 ;  /* 0x000000000f2a72ca */ /* 0x000fe200000e0000 */
[----:B------:R-:W-:Y:S01]  /*5060*/  BSSY.RECONVERGENT B6, `(.L_x_85) ;  /* 0x0000031000067945 */ /* 0x000fe20003800200 */
[----:B------:R-:W-:Y:S01]  /*5070*/  R2UR UR41, R14 ;  /* 0x000000000e2972ca */ /* 0x000fe200000e0000 */
[----:B------:R-:W-:Y:S01]  /*5080*/  @!P1 IMAD.HI.U32 R0, R44, R10, RZ ;  /* 0x0000000a2c009227 */ /* 0x000fe200078e00ff */
[----:B------:R-:W-:Y:S02]  /*5090*/  @!P1 SHF.R.U32.HI R2, RZ, R12, R2 ;  /* 0x0000000cff029219 */ /* 0x000fe40000011602 */
[----:B------:R-:W-:Y:S01]  /*50a0*/  @!P1 ISETP.NE.AND P2, PT, R7, 0x1, PT ;  /* 0x000000010700980c */ /* 0x000fe20003f45270 */
[----:B------:R-:W-:Y:S01]  /*50b0*/  VIADD R104, R104, 0x1 ;  /* 0x0000000168687836 */ /* 0x000fe20000000000 */
[----:B------:R-:W-:Y:S02]  /*50c0*/  @!P1 SEL R2, R43, R2, !P0 ;  /* 0x000000022b029207 */ /* 0x000fe40004000000 */
[----:B------:R-:W-:Y:S02]  /*50d0*/  @!P1 SHF.R.U32.HI R0, RZ, R11, R0 ;  /* 0x0000000bff009219 */ /* 0x000fe40000011600 */
[----:B------:R-:W-:Y:S01]  /*50e0*/  LOP3.LUT P0, RZ, R94, 0x3f0, RZ, 0xc0, !PT ;  /* 0x000003f05eff7812 */ /* 0x000fe2000780c0ff */
[----:B------:R-:W-:Y:S01]  /*50f0*/  USHF.L.U32 UR42, UR42, 0x6, URZ ;  /* 0x000000062a2a7899 */ /* 0x000fe200080006ff */
[----:B------:R-:W-:Y:S01]  /*5100*/  @!P1 SEL R3, R44, R0, !P2 ;  /* 0x000000002c039207 */ /* 0x000fe20005000000 */
[----:B------:R-:W-:Y:S01]  /*5110*/  USHF.L.U32 UR41, UR41, 0x8, URZ ;  /* 0x0000000829297899 */ /* 0x000fe200080006ff */
[----:B------:R-:W-:Y:S03]  /*5120*/  @P4 SHF.R.U32.HI R95, RZ, 0x10, R17 ;  /* 0x00000010ff5f4819 */ /* 0x000fe60000011611 */
[----:B------:R-:W-:Y:S02]  /*5130*/  @!P1 IMAD.IADD R0, R2, 0x1, -R3 ;  /* 0x0000000102009824 */ /* 0x000fe400078e0a03 */
[----:B------:R-:W-:Y:S02]  /*5140*/  @!P1 IMAD.IADD R2, R3, 0x1, -R2 ;  /* 0x0000000103029824 */ /* 0x000fe400078e0a02 */
[----:B------:R-:W-:Y:S02]  /*5150*/  @!P1 IMAD R44, R0, R7, R44 ;  /* 0x00000007002c9224 */ /* 0x000fe400078e022c */
[----:B------:R-:W-:Y:S01]  /*5160*/  @!P1 IMAD R43, R2, R8, R43 ;  /* 0x00000008022b9224 */ /* 0x000fe200078e022b */
[----:B------:R-:W-:Y:S06]  /*5170*/  @!P0 BRA `(.L_x_86) ;  /* 0x00000000007c8947 */ /* 0x000fec0003800000 */
[----:B------:R-:W1:Y:S01]  /*5180*/  LDCU.64 UR8, c[0x4][0x80] ;  /* 0x01001000ff0877ac */ /* 0x000e620008000a00 */
[----:B------:R-:W-:Y:S01]  /*5190*/  MOV R2, 0x0 ;  /* 0x0000000000027802 */ /* 0x000fe20000000f00 */
[----:B------:R-:W-:Y:S02]  /*51a0*/  HFMA2 R12, -RZ, RZ, 0, 5.9604644775390625e-08 ;  /* 0x00000001ff0c7431 */ /* 0x000fe400000001ff */
[----:B------:R-:W-:Y:S01]  /*51b0*/  IMAD.MOV.U32 R8, RZ, RZ, 0x70 ;  /* 0x00000070ff087424 */ /* 0x000fe200078e00ff */
[----:B------:R2:W3:Y:S01]  /*51c0*/  LDC.64 R14, c[0x4][R2] ;  /* 0x01000000020e7b82 */ /* 0x0004e20000000a00 */
[----:B------:R-:W4:Y:S01]  /*51d0*/  LDCU.64 UR6, c[0x4][0x88] ;  /* 0x01001100ff0677ac */ /* 0x000f220008000a00 */
[----:B------:R-:W-:Y:S01]  /*51e0*/  IMAD.MOV.U32 R13, RZ, RZ, RZ ;  /* 0x000000ffff0d7224 */ /* 0x000fe200078e00ff */
[----:B------:R-:W2:Y:S01]  /*51f0*/  LDCU.64 UR4, c[0x4][0x8] ;  /* 0x01000100ff0477ac */ /* 0x000ea20008000a00 */
[----:B-1----:R-:W-:Y:S01]  /*5200*/  MOV R5, UR9 ;  /* 0x0000000900057c02 */ /* 0x002fe20008000f00 */
[----:B------:R-:W-:Y:S01]  /*5210*/  IMAD.U32 R4, RZ, RZ, UR8 ;  /* 0x00000008ff047e24 */ /* 0x000fe2000f8e00ff */
[----:B----4-:R-:W-:Y:S01]  /*5220*/  MOV R7, UR7 ;  /* 0x0000000700077c02 */ /* 0x010fe20008000f00 */
[----:B------:R-:W-:Y:S01]  /*5230*/  IMAD.U32 R6, RZ, RZ, UR6 ;  /* 0x00000006ff067e24 */ /* 0x000fe2000f8e00ff */
[----:B--2---:R-:W-:Y:S01]  /*5240*/  MOV R11, UR5 ;  /* 0x00000005000b7c02 */ /* 0x004fe20008000f00 */
[----:B------:R-:W-:Y:S02]  /*5250*/  IMAD.U32 R10, RZ, RZ, UR4 ;  /* 0x00000004ff0a7e24 */ /* 0x000fe4000f8e00ff */
[----:B------:R-:W-:Y:S07]  /*5260*/  LEPC R20, `(.L_x_87) ;  /* 0x000000001014794e */ /* 0x000fee0000000000 */
[----:B---3-5:R-:W-:Y:S05]  /*5270*/  CALL.ABS.NOINC R14 ;  /* 0x000000000e007343 */ /* 0x028fea0003c00000 */
.L_x_87:
[----:B------:R-:W1:Y:S01]  /*5280*/  LDCU.64 UR8, c[0x4][0x80] ;  /* 0x01001000ff0877ac */ /* 0x000e620008000a00 */
[----:B------:R-:W2:Y:S01]  /*5290*/  LDC.64 R2, c[0x4][R2] ;  /* 0x0100000002027b82 */ /* 0x000ea20000000a00 */
[----:B------:R-:W-:Y:S02]  /*52a0*/  HFMA2 R12, -RZ, RZ, 0, 5.9604644775390625e-08 ;  /* 0x00000001ff0c7431 */ /* 0x000fe400000001ff */
[----:B------:R-:W-:Y:S02]  /*52b0*/  IMAD.MOV.U32 R8, RZ, RZ, 0x70 ;  /* 0x00000070ff087424 */ /* 0x000fe400078e00ff */
[----:B------:R-:W-:Y:S01]  /*52c0*/  IMAD.MOV.U32 R13, RZ, RZ, RZ ;  /* 0x000000ffff0d7224 */ /* 0x000fe200078e00ff */
[----:B------:R-:W3:Y:S01]  /*52d0*/  LDCU.64 UR6, c[0x4][0x88] ;  /* 0x01001100ff0677ac */ /* 0x000ee20008000a00 */
[----:B------:R-:W4:Y:S01]  /*52e0*/  LDCU.64 UR4, c[0x4][0x8] ;  /* 0x01000100ff0477ac */ /* 0x000f220008000a00 */
[----:B-1----:R-:W-:Y:S02]  /*52f0*/  MOV R4, UR8 ;  /* 0x0000000800047c02 */ /* 0x002fe40008000f00 */
[----:B------:R-:W-:Y:S02]  /*5300*/  MOV R5, UR9 ;  /* 0x0000000900057c02 */ /* 0x000fe40008000f00 */
[----:B---3--:R-:W-:Y:S01]  /*5310*/  MOV R7, UR7 ;  /* 0x0000000700077c02 */ /* 0x008fe20008000f00 */
[----:B------:R-:W-:Y:S01]  /*5320*/  IMAD.U32 R6, RZ, RZ, UR6 ;  /* 0x00000006ff067e24 */ /* 0x000fe2000f8e00ff */
[----:B----4-:R-:W-:Y:S01]  /*5330*/  MOV R11, UR5 ;  /* 0x00000005000b7c02 */ /* 0x010fe20008000f00 */
[----:B------:R-:W-:Y:S02]  /*5340*/  IMAD.U32 R10, RZ, RZ, UR4 ;  /* 0x00000004ff0a7e24 */ /* 0x000fe4000f8e00ff */
[----:B------:R-:W-:Y:S07]  /*5350*/  LEPC R20, `(.L_x_86) ;  /* 0x000000001014794e */ /* 0x000fee0000000000 */
[----:B--2---:R-:W-:Y:S05]  /*5360*/  CALL.ABS.NOINC R2 ;  /* 0x0000000002007343 */ /* 0x004fea0003c00000 */
.L_x_86:
[----:B------:R-:W-:Y:S05]  /*5370*/  BSYNC.RECONVERGENT B6 ;  /* 0x0000000000067941 */ /* 0x000fea0003800200 */
.L_x_85:
[----:B------:R-:W-:Y:S01]  /*5380*/  ISETP.NE.U32.AND P4, PT, R82, RZ, PT ;  /* 0x000000ff5200720c */ /* 0x000fe20003f85070 */
[----:B------:R-:W-:Y:S01]  /*5390*/  UISETP.NE.AND UP2, UPT, UR50, URZ, UPT ;  /* 0x000000ff3200728c */ /* 0x000fe2000bf45270 */
[----:B------:R-:W-:Y:S01]  /*53a0*/  ISETP.NE.U32.AND P2, PT, RZ, UR38, PT ;  /* 0x00000026ff007c0c */ /* 0x000fe2000bf45070 */
[----:B------:R-:W-:Y:S01]  /*53b0*/  UISETP.NE.U32.AND UP1, UPT, UR44, URZ, UPT ;  /* 0x000000ff2c00728c */ /* 0x000fe2000bf25070 */
[----:B------:R-:W-:Y:S01]  /*53c0*/  ISETP.NE.AND.EX P4, PT, R83, RZ, PT, P4 ;  /* 0x000000ff5300720c */ /* 0x000fe20003f85340 */
[----:B------:R-:W-:Y:S01]  /*53d0*/  UPLOP3.LUT UP0, UPT, UPT, UPT, UPT, 0x40, 0x4 ;  /* 0x000000000004789c */ /* 0x000fe20003f0e870 */
[----:B------:R-:W-:Y:S01]  /*53e0*/  ISETP.NE.AND.EX P2, PT, RZ, UR39, PT, P2 ;  /* 0x00000027ff007c0c */ /* 0x000fe2000bf45320 */
[----:B------:R-:W-:Y:S01]  /*53f0*/  UISETP.NE.AND.EX UP1, UPT, UR45, URZ, UPT, UP1 ;  /* 0x000000ff2d00728c */ /* 0x000fe2000bf25310 */
[----:B------:R-:W-:Y:S04]  /*5400*/  PLOP3.LUT P1, PT, PT, PT, UP2, 0x80, 0x8 ;  /* 0x000000000008781c */ /* 0x000fe80003f2f028 */
[----:B------:R-:W-:Y:S06]  /*5410*/  @UP2 UPLOP3.LUT UP0, UPT, UPT, UPT, UP1, 0x80, 0x8 ;  /* 0x000000000008289c */ /* 0x000fec0003f0f010 */
[----:B------:R-:W-:Y:S01]  /*5420*/  PLOP3.LUT P0, PT, PT, PT, UP0, 0x80, 0x8 ;  /* 0x000000000008781c */ /* 0x000fe20003f0f008 */
[----:B------:R-:W-:Y:S01]  /*5430*/  @!UPT UIADD3 URZ, UPT, UPT, URZ, URZ, URZ ;  /* 0x000000fffffff290 */ /* 0x000fe2000fffe0ff */
[----:B------:R-:W-:Y:S11]  /*5440*/  BRA.U !UP1, `(.L_x_88) ;  /* 0x0000000109387547 */ /* 0x000ff6000b800000 */
[----:B------:R-:W-:Y:S01]  /*5450*/  UISETP.NE.U32.AND UP0, UPT, UR38, URZ, UPT ;  /* 0x000000ff2600728c */ /* 0x000fe2000bf05070 */
[----:B------:R-:W-:Y:S02]  /*5460*/  HFMA2 R0, -RZ, RZ, 0, 5.9604644775390625e-08 ;  /* 0x00000001ff007431 */ /* 0x000fe400000001ff */
[----:B------:R-:W-:Y:S01]  /*5470*/  IMAD.MOV.U32 R88, RZ, RZ, 0x1 ;  /* 0x00000001ff587424 */ /* 0x000fe200078e00ff */
[----:B------:R-:W-:Y:S06]  /*5480*/  UISETP.NE.AND.EX UP0, UPT, UR39, URZ, UPT, UP0 ;  /* 0x000000ff2700728c */ /* 0x000fec000bf05300 */
[----:B------:R-:W-:Y:S05]  /*5490*/  PLOP3.LUT P3, PT, PT, PT, UP0, 0x80, 0x8 ;  /* 0x000000000008781c */ /* 0x000fea0003f6f008 */
[----:B------:R-:W1:Y:S01]  /*54a0*/  @UP0 LDCU.64 UR6, c[0x0][0x888] ;  /* 0x00011100ff0607ac */ /* 0x000e620008000a00 */
[----:B------:R-:W-:Y:S07]  /*54b0*/  @UP0 UIMAD UR4, UR36, UR44, URZ ;  /* 0x0000002c240402a4 */ /* 0x000fee000f8e02ff */
[----:B------:R-:W-:Y:S01]  /*54c0*/  @!P3 PRMT R88, R0, 0x7610, R88 ;  /* 0x000076100058b816 */ /* 0x000fe20000000058 */
[----:B-1----:R-:W-:Y:S03]  /*54d0*/  @UP0 UIMAD.WIDE UR6, UR4, 0x4, UR6 ;  /* 0x00000004040608a5 */ /* 0x002fe6000f8e0206 */
[----:B------:R-:W1:Y:S03]  /*54e0*/  @!UP0 LDCU UR4, c[0x0][0x880] ;  /* 0x00011000ff0487ac */ /* 0x000e660008000800 */
[----:B------:R-:W-:Y:S01]  /*54f0*/  IMAD.U32 R2, RZ, RZ, UR6 ;  /* 0x00000006ff027e24 */ /* 0x000fe2000f8e00ff */
[----:B------:R-:W-:Y:S05]  /*5500*/  MOV R3, UR7 ;  /* 0x0000000700037c02 */ /* 0x000fea0008000f00 */
[----:B-----5:R2:W5:Y:S02]  /*5510*/  @P3 LDG.E R49, desc[UR46][R2.64] ;  /* 0x0000002e02313981 */ /* 0x020564000c1e1900 */
[----:B-12---:R-:W-:Y:S02]  /*5520*/  @!P3 IMAD.U32 R49, RZ, RZ, UR4 ;  /* 0x00000004ff31be24 */ /* 0x006fe4000f8e00ff */
.L_x_88:
[----:B------:R-:W-:Y:S05]  /*5530*/  @!P4 BRA `(.L_x_89) ;  /* 0x000000000020c947 */ /* 0x000fea0003800000 */
[----:B------:R-:W-:Y:S04]  /*5540*/  ISETP.NE.U32.AND P3, PT, R80, RZ, PT ;  /* 0x000000ff5000720c */ /* 0x000fe80003f65070 */
[----:B------:R-:W-:Y:S11]  /*5550*/  ISETP.NE.AND.EX P3, PT, R81, RZ, PT, P3 ;  /* 0x000000ff5100720c */ /* 0x000ff60003f65330 */
[----:B------:R-:W-:Y:S02]  /*5560*/  @!UPT UIADD3 URZ, UPT, UPT, URZ, URZ, URZ ;  /* 0x000000fffffff290 */ /* 0x000fe4000fffe0ff */
[----:B------:R-:W1:Y:S01]  /*5570*/  @P3 LDC.64 R2, c[0x0][0x8a8] ;  /* 0x00022a00ff023b82 */ /* 0x000e620000000a00 */
[----:B------:R-:W-:Y:S04]  /*5580*/  @P3 IMAD R0, R82, UR36, RZ ;  /* 0x0000002452003c24 */ /* 0x000fe8000f8e02ff */
[----:B-1----:R-:W-:Y:S05]  /*5590*/  @P3 IMAD.WIDE R2, R0, 0x4, R2 ;  /* 0x0000000400023825 */ /* 0x002fea00078e0202 */
[----:B-----5:R1:W5:Y:S02]  /*55a0*/  @P3 LDG.E R47, desc[UR46][R2.64] ;  /* 0x0000002e022f3981 */ /* 0x020364000c1e1900 */
[----:B-1----:R-:W2:Y:S02]  /*55b0*/  @!P3 LDC R47, c[0x0][0x8a0] ;  /* 0x00022800ff2fbb82 */ /* 0x002ea40000000800 */
.L_x_89:
[----:B-----5:R-:W-:Y:S01]  /*55c0*/  FSETP.NEU.AND P3, PT, R49, RZ, PT ;  /* 0x000000ff3100720b */ /* 0x020fe20003f6d000 */
[----:B------:R-:W-:Y:S01]  /*55d0*/  IMAD.SHL.U32 R66, R92, 0x2, RZ ;  /* 0x000000025c427824 */ /* 0x000fe200078e00ff */
[----:B------:R-:W-:Y:S01]  /*55e0*/  SEL R4, RZ, 0xffffffff, P2 ;  /* 0xffffffffff047807 */ /* 0x000fe20001000000 */
[----:B------:R-:W-:Y:S01]  /*55f0*/  BSSY B1, `(.L_x_90) ;  /* 0x0000043000017945 */ /* 0x000fe20003800000 */
[----:B------:R-:W-:Y:S01]  /*5600*/  @P1 LOP3.LUT P2, RZ, R88, 0xff, RZ, 0xc0, !PT ;  /* 0x000000ff58ff1812 */ /* 0x000fe2000784c0ff */
[----:B------:R-:W-:Y:S01]  /*5610*/  VIADD R107, R66, UR48 ;  /* 0x00000030426b7c36 */ /* 0x000fe20008000000 */
[----:B------:R-:W-:Y:S01]  /*5620*/  @P1 SEL R0, RZ, 0xffffffff, P3 ;  /* 0xffffffffff001807 */ /* 0x000fe20001800000 */
[----:B------:R-:W-:Y:S01]  /*5630*/  IMAD.MOV.U32 R67, RZ, RZ, 0x1 ;  /* 0x00000001ff437424 */ /* 0x000fe200078e00ff */
[----:B------:R-:W-:Y:S01]  /*5640*/  LOP3.LUT R98, R98, 0x1, RZ, 0x3c, !PT ;  /* 0x0000000162627812 */ /* 0x000fe200078e3cff */
[----:B------:R-:W-:Y:S01]  /*5650*/  IMAD.MOV.U32 R65, RZ, RZ, RZ ;  /* 0x000000ffff417224 */ /* 0x000fe200078e00ff */
[----:B------:R-:W-:Y:S02]  /*5660*/  @P0 SEL R0, R4, R0, !P2 ;  /* 0x0000000004000207 */ /* 0x000fe40005000000 */
[----:B------:R-:W-:Y:S02]  /*5670*/  CS2R R78, SRZ ;  /* 0x00000000004e7805 */ /* 0x000fe4000001ff00 */
[----:B------:R-:W-:Y:S02]  /*5680*/  LEA R64, R45, UR48, 0x3 ;  /* 0x000000302d407c11 */ /* 0x000fe4000f8e18ff */
[----:B------:R-:W-:Y:S02]  /*5690*/  CS2R R76, SRZ ;  /* 0x00000000004c7805 */ /* 0x000fe4000001ff00 */
[----:B------:R-:W-:Y:S02]  /*56a0*/  @P1 LOP3.LUT R0, R0, 0x1, RZ, 0xc0, !PT ;  /* 0x0000000100001812 */ /* 0x000fe400078ec0ff */
[----:B------:R-:W-:Y:S02]  /*56b0*/  CS2R R70, SRZ ;  /* 0x0000000000467805 */ /* 0x000fe4000001ff00 */
[----:B------:R-:W-:Y:S02]  /*56c0*/  SHF.L.U32 R2, R97, 0x1f, RZ ;  /* 0x0000001f61027819 */ /* 0x000fe400000006ff */
[----:B------:R-:W-:Y:S02]  /*56d0*/  CS2R R68, SRZ ;  /* 0x0000000000447805 */ /* 0x000fe4000001ff00 */
[----:B------:R-:W-:Y:S02]  /*56e0*/  ISETP.NE.U32.OR P6, PT, R0, 0x1, !P1 ;  /* 0x000000010000780c */ /* 0x000fe40004fc5470 */
[----:B------:R-:W-:Y:S02]  /*56f0*/  CS2R R62, SRZ ;  /* 0x00000000003e7805 */ /* 0x000fe4000001ff00 */
[----:B------:R-:W-:Y:S02]  /*5700*/  PLOP3.LUT P2, PT, PT, PT, UP1, 0x80, 0x8 ;  /* 0x000000000008781c */ /* 0x000fe40003f4f018 */
[----:B------:R-:W-:Y:S02]  /*5710*/  CS2R R60, SRZ ;  /* 0x00000000003c7805 */ /* 0x000fe4000001ff00 */
[----:B------:R-:W-:Y:S02]  /*5720*/  LEA.HI R48, R45, R45, RZ, 0x1 ;  /* 0x0000002d2d307211 */ /* 0x000fe400078f08ff */
[----:B------:R-:W-:Y:S02]  /*5730*/  CS2R R58, SRZ ;  /* 0x00000000003a7805 */ /* 0x000fe4000001ff00 */
[----:B------:R-:W-:Y:S02]  /*5740*/  LOP3.LUT P4, R103, R88, 0xff, RZ, 0xc0, !PT ;  /* 0x000000ff58677812 */ /* 0x000fe4000788c0ff */
[----:B------:R-:W-:Y:S02]  /*5750*/  CS2R R56, SRZ ;  /* 0x0000000000387805 */ /* 0x000fe4000001ff00 */
[----:B------:R-:W-:Y:S01]  /*5760*/  SEL R3, RZ, 0xffffffff, P3 ;  /* 0xffffffffff037807 */ /* 0x000fe20001800000 */
[----:B------:R-:W-:Y:S01]  /*5770*/  VIADD R108, R107, 0x400 ;  /* 0x000004006b6c7836 */ /* 0x000fe20000000000 */
[----:B------:R-:W-:Y:S01]  /*5780*/  P2R R105, PR, RZ, 0x40 ;  /* 0x00000040ff697803 */ /* 0x000fe20000000000 */
[----:B------:R-:W-:Y:S01]  /*5790*/  IMAD.IADD R106, R99, 0x1, R107 ;  /* 0x00000001636a7824 */ /* 0x000fe200078e026b */
[----:B------:R-:W-:Y:S02]  /*57a0*/  @P6 SHF.L.U32 R0, R98, 0x1f, RZ ;  /* 0x0000001f62006819 */ /* 0x000fe400000006ff */
[----:B------:R-:W-:Y:S02]  /*57b0*/  @P2 SEL R3, R4, R3, !P4 ;  /* 0x0000000304032207 */ /* 0x000fe40006000000 */
[----:B------:R1:W3:Y:S02]  /*57c0*/  @P6 SYNCS.PHASECHK.TRANS64.TRYWAIT P1, [UR48+0x40], R0 ;  /* 0x00004000ff0065a7 */ /* 0x0002e40008021130 */
[----:B------:R-:W-:Y:S04]  /*57d0*/  LOP3.LUT R3, R3, 0x1, RZ, 0xc0, !PT ;  /* 0x0000000103037812 */ /* 0x000fe800078ec0ff */
[----:B------:R-:W-:Y:S04]  /*57e0*/  ISETP.NE.U32.AND P5, PT, R3, 0x1, PT ;  /* 0x000000010300780c */ /* 0x000fe80003fa5070 */
[----:B------:R-:W-:Y:S01]  /*57f0*/  P2R R72, PR, RZ, 0x20 ;  /* 0x00000020ff487803 */ /* 0x000fe20000000000 */
[----:B------:R4:W2:Y:S01]  /*5800*/  SYNCS.PHASECHK.TRANS64.TRYWAIT P0, [R64+URZ+0xb0], R2 ;  /* 0x0000b002400075a7 */ /* 0x0008a200080011ff */
[C---:B-1----:R-:W-:Y:S01]  /*5810*/  IMAD.SHL.U32 R0, R48.reuse, 0x80, RZ ;  /* 0x0000008030007824 */ /* 0x042fe200078e00ff */
[----:B------:R-:W-:Y:S04]  /*5820*/  LOP3.LUT R48, R48, 0xffe, RZ, 0xc0, !PT ;  /* 0x00000ffe30307812 */ /* 0x000fe800078ec0ff */
[----:B------:R-:W-:Y:S01]  /*5830*/  LOP3.LUT R0, R0, 0xffffff00, RZ, 0xc0, !PT ;  /* 0xffffff0000007812 */ /* 0x000fe200078ec0ff */
[----:B------:R-:W-:Y:S04]  /*5840*/  IMAD.IADD R48, R45, 0x1, -R48 ;  /* 0x000000012d307824 */ /* 0x000fe800078e0a30 */
[----:B------:R-:W-:Y:S04]  /*5850*/  IMAD.IADD R0, R46, 0x1, R0 ;  /* 0x000000012e007824 */ /* 0x000fe800078e0200 */
[----:B------:R-:W-:Y:S01]  /*5860*/  IMAD R48, R48, 0x100000, R0 ;  /* 0x0010000030307824 */ /* 0x000fe200078e0200 */
[----:B---3--:R-:W-:Y:S01]  /*5870*/  @P6 SEL R67, RZ, 0x1, !P1 ;  /* 0x00000001ff436807 */ /* 0x008fe20004800000 */
[----:B----4-:R-:W-:Y:S06]  /*5880*/  @!P6 BRA `(.L_x_91) ;  /* 0x000000000064e947 */ /* 0x010fec0003800000 */
[----:B------:R-:W-:Y:S01]  /*5890*/  @P5 IMAD R5, R100, 0x2, R108 ;  /* 0x0000000264055824 */ /* 0x000fe200078e026c */
[----:B------:R-:W-:Y:S01]  /*58a0*/  ISETP.NE.AND P1, PT, R67, RZ, PT ;  /* 0x000000ff4300720c */ /* 0x000fe20003f25270 */
[----:B------:R-:W-:Y:S01]  /*58b0*/  IMAD.MOV.U32 R78, RZ, RZ, RZ ;  /* 0x000000ffff4e7224 */ /* 0x000fe200078e00ff */
[----:B------:R-:W-:Y:S01]  /*58c0*/  BSSY B0, `(.L_x_92) ;  /* 0x000000d000007945 */ /* 0x000fe20003800000 */
[----:B------:R-:W-:Y:S01]  /*58d0*/  @P5 IMAD.IADD R4, R99, 0x1, R5 ;  /* 0x0000000163045824 */ /* 0x000fe200078e0205 */
[----:B------:R-:W-:Y:S02]  /*58e0*/  CS2R R70, SRZ ;  /* 0x0000000000467805 */ /* 0x000fe4000001ff00 */
[----:B------:R-:W-:Y:S02]  /*58f0*/  CS2R R68, SRZ ;  /* 0x0000000000447805 */ /* 0x000fe4000001ff00 */
[----:B------:R-:W-:Y:S02]  /*5900*/  CS2R R76, SRZ ;  /* 0x00000000004c7805 */ /* 0x000fe4000001ff00 */
[----:B------:R-:W-:Y:S02]  /*5910*/  CS2R R58, SRZ ;  /* 0x00000000003a7805 */ /* 0x000fe4000001ff00 */
[----:B------:R-:W-:Y:S02]  /*5920*/  CS2R R56, SRZ ;  /* 0x0000000000387805 */ /* 0x000fe4000001ff00 */
[----:B------:R-:W-:Y:S02]  /*5930*/  CS2R R62, SRZ ;  /* 0x00000000003e7805 */ /* 0x000fe4000001ff00 */
[----:B------:R-:W-:Y:S01]  /*5940*/  CS2R R60, SRZ ;  /* 0x00000000003c7805 */ /* 0x000fe2000001ff00 */
[----:B------:R-:W-:Y:S06]  /*5950*/  @P1 BRA `(.L_x_93) ;  /* 0x00000000000c1947 */ /* 0x000fec0003800000 */
[----:B------:R-:W-:Y:S04]  /*5960*/  SHF.L.U32 R3, R98, 0x1f, RZ ;  /* 0x0000001f62037819 */ /* 0x000fe800000006ff */
[----:B------:R-:W1:Y:S02]  /*5970*/  SYNCS.PHASECHK.TRANS64.TRYWAIT P1, [UR48+0x40], R3 ;  /* 0x00004003ff0075a7 */ /* 0x000e640008021130 */
[----:B-1----:R-:W-:Y:S05]  /*5980*/  @!P1 BRA `(.L_x_94) ;  /* 0x0000003c00809947 */ /* 0x002fea0003800000 */
.L_x_93:
[----:B------:R-:W-:Y:S05]  /*5990*/  BSYNC B0 ;  /* 0x0000000000007941 */ /* 0x000fea0003800000 */
.L_x_92:
[----:B------:R-:W-:Y:S01]  /*59a0*/  ISETP.NE.AND P1, PT, R72, RZ, PT ;  /* 0x000000ff4800720c */ /* 0x000fe20003f25270 */
[----:B------:R-:W-:Y:S11]  /*59b0*/  HFMA2 R65, -RZ, RZ, 0, 5.9604644775390625e-08 ;  /* 0x00000001ff417431 */ /* 0x000ff600000001ff */
[----:B------:R-:W-:Y:S01]  /*59c0*/  @!UPT UIADD3 URZ, UPT, UPT, URZ, URZ, URZ ;  /* 0x000000fffffff290 */ /* 0x000fe2000fffe0ff */
[----:B------:R-:W-:Y:S05]  /*59d0*/  @P1 WARPSYNC.ALL ;  /* 0x0000000000001948 */ /* 0x000fea0003800000 */
[----:B------:R3:W4:Y:S04]  /*59e0*/  @P1 LDSM.16.M88.4 R68, [R5] ;  /* 0x000000000544183b */ /* 0x0007280000000200 */
[----:B------:R3:W1:Y:S04]  /*59f0*/  @P1 LDSM.16.M88.4 R76, [R4] ;  /* 0x00000000044c183b */ /* 0x0006680000000200 */
[----:B------:R3:W1:Y:S04]  /*5a00*/  @P1 LDSM.16.M88.4 R56, [R66+UR48+0x400] ;  /* 0x000400304238183b */ /* 0x0006680008000200 */
[----:B------:R3:W1:Y:S02]  /*5a10*/  @P1 LDSM.16.M88.4 R60, [R106+0x400] ;  /* 0x000400006a3c183b */ /* 0x0006640000000200 */
.L_x_91:
[----:B------:R-:W-:Y:S05]  /*5a20*/  BSYNC B1 ;  /* 0x0000000000017941 */ /* 0x000fea0003800000 */
.L_x_90:
[----:B-1----:R-:W-:Y:S04]  /*5a30*/  SHF.R.U32.HI R0, RZ, 0x15, R48 ;  /* 0x00000015ff007819 */ /* 0x002fe80000011630 */
[----:B------:R-:W-:Y:S01]  /*5a40*/  LOP3.LUT P1, RZ, R0, 0x3, R93, 0x48, !PT ;  /* 0x0000000300ff7812 */ /* 0x000fe2000782485d */
[----:B------:R-:W-:Y:S01]  /*5a50*/  @!UPT UIADD3 URZ, UPT, UPT, URZ, URZ, URZ ;  /* 0x000000fffffff290 */ /* 0x000fe2000fffe0ff */
[----:B--2---:R-:W-:Y:S11]  /*5a60*/  @P0 BRA `(.L_x_95) ;  /* 0x0000000000080947 */ /* 0x004ff60003800000 */
[----:B------:R-:W1:Y:S02]  /*5a70*/  SYNCS.PHASECHK.TRANS64.TRYWAIT P0, [R64+URZ+0xb0], R2 ;  /* 0x0000b002400075a7 */ /* 0x000e6400080011ff */
[----:B-1----:R-:W-:Y:S05]  /*5a80*/  @!P0 BRA `(.L_x_96) ;  /* 0x0000003c00588947 */ /* 0x002fea0003800000 */
.L_x_95:
[----:B------:R-:W-:Y:S05]  /*5a90*/  @!P1 BRA `(.L_x_97) ;  /* 0x0000000000409947 */ /* 0x000fea0003800000 */
[----:B------:R-:W3:Y:S01]  /*5aa0*/  LDCU.64 UR8, c[0x4][0x70] ;  /* 0x01000e00ff0877ac */ /* 0x000ee20008000a00 */
[----:B------:R-:W-:Y:S01]  /*5ab0*/  MOV R3, 0x0 ;  /* 0x0000000000037802 */ /* 0x000fe20000000f00 */
[----:B------:R-:W-:Y:S02]  /*5ac0*/  HFMA2 R12, -RZ, RZ, 0, 5.9604644775390625e-08 ;  /* 0x00000001ff0c7431 */ /* 0x000fe400000001ff */
[----:B------:R-:W-:Y:S02]  /*5ad0*/  IMAD.MOV.U32 R8, RZ, RZ, 0x192 ;  /* 0x00000192ff087424 */ /* 0x000fe400078e00ff */
[----:B------:R-:W-:Y:S01]  /*5ae0*/  IMAD.MOV.U32 R13, RZ, RZ, RZ ;  /* 0x000000ffff0d7224 */ /* 0x000fe200078e00ff */
[----:B------:R-:W2:Y:S01]  /*5af0*/  LDCU.64 UR6, c[0x4][0x78] ;  /* 0x01000f00ff0677ac */ /* 0x000ea20008000a00 */
[----:B-1----:R-:W1:Y:S01]  /*5b00*/  LDC.64 R2, c[0x4][R3] ;  /* 0x0100000003027b82 */ /* 0x002e620000000a00 */
[----:B------:R-:W5:Y:S01]  /*5b10*/  LDCU.64 UR4, c[0x4][0x10] ;  /* 0x01000200ff0477ac */ /* 0x000f620008000a00 */
[----:B---3--:R-:W-:Y:S01]  /*5b20*/  MOV R5, UR9 ;  /* 0x0000000900057c02 */ /* 0x008fe20008000f00 */
[----:B------:R-:W-:Y:S01]  /*5b30*/  IMAD.U32 R4, RZ, RZ, UR8 ;  /* 0x00000008ff047e24 */ /* 0x000fe2000f8e00ff */
[----:B--2---:R-:W-:Y:S01]  /*5b40*/  MOV R7, UR7 ;  /* 0x0000000700077c02 */ /* 0x004fe20008000f00 */
[----:B------:R-:W-:Y:S01]  /*5b50*/  IMAD.U32 R6, RZ, RZ, UR6 ;  /* 0x00000006ff067e24 */ /* 0x000fe2000f8e00ff */
[----:B-----5:R-:W-:Y:S01]  /*5b60*/  MOV R11, UR5 ;  /* 0x00000005000b7c02 */ /* 0x020fe20008000f00 */
[----:B------:R-:W-:Y:S02]  /*5b70*/  IMAD.U32 R10, RZ, RZ, UR4 ;  /* 0x00000004ff0a7e24 */ /* 0x000fe4000f8e00ff */
[----:B------:R-:W-:Y:S07]  /*5b80*/  LEPC R20, `(.L_x_97) ;  /* 0x000000001014794e */ /* 0x000fee0000000000 */
[----:B-1--4-:R-:W-:Y:S05]  /*5b90*/  CALL.ABS.NOINC R2 ;  /* 0x0000000002007343 */ /* 0x012fea0003c00000 */
.L_x_97:
[----:B------:R-:W-:Y:S01]  /*5ba0*/  SHF.L.U32 R50, R56, 0x10, RZ ;  /* 0x0000001038327819 */ /* 0x000fe200000006ff */
[----:B------:R-:W-:Y:S05]  /*5bb0*/  WARPSYNC.ALL ;  /* 0x0000000000007948 */ /* 0x000fea0003800000 */
[----:B------:R-:W-:Y:S01]  /*5bc0*/  R2UR UR4, R48 ;  /* 0x00000000300472ca */ /* 0x000fe200000e0000 */
[----:B------:R-:W-:Y:S01]  /*5bd0*/  BSSY.RECONVERGENT B0, `(.L_x_98) ;  /* 0x000008b000007945 */ /* 0x000fe20003800200 */
[----:B------:R-:W-:Y:S02]  /*5be0*/  LOP3.LUT R51, R56, 0xffff0000, RZ, 0xc0, !PT ;  /* 0xffff000038337812 */ /* 0x000fe400078ec0ff */
[----:B------:R-:W-:Y:S02]  /*5bf0*/  SHF.L.U32 R52, R57, 0x10, RZ ;  /* 0x0000001039347819 */ /* 0x000fe400000006ff */
[----:B------:R-:W-:Y:S02]  /*5c00*/  SHF.L.U32 R73, R100, 0x1, RZ ;  /* 0x0000000164497819 */ /* 0x000fe400000006ff */
[----:B------:R-:W-:Y:S02]  /*5c10*/  ISETP.NE.AND P0, PT, R101, RZ, PT ;  /* 0x000000ff6500720c */ /* 0x000fe40003f05270 */
[----:B------:R-:W-:Y:S03]  /*5c20*/  IADD3 R108, PT, PT, R108, R73, RZ ;  /* 0x000000496c6c7210 */ /* 0x000fe60007ffe0ff */
[----:B---3--:R-:W2:Y:S01]  /*5c30*/  LDTM.16dp256bit.x8 R4, tmem[UR4] ;  /* 0x00000004000479ee */ /* 0x008ea200081a0000 */
[----:B------:R-:W-:Y:S01]  /*5c40*/  IADD3 R109, PT, PT, R99, R108, RZ ;  /* 0x0000006c636d7210 */ /* 0x000fe20007ffe0ff */
[C---:B--2---:R-:W-:Y:S01]  /*5c50*/  FMUL R0, R47.reuse, R4 ;  /* 0x000000042f007220 */ /* 0x044fe20000400000 */
[C---:B-1----:R-:W-:Y:S01]  /*5c60*/  FMUL R2, R47.reuse, R5 ;  /* 0x000000052f027220 */ /* 0x042fe20000400000 */
[C---:B------:R-:W-:Y:S01]  /*5c70*/  FMUL R4, R47.reuse, R8 ;  /* 0x000000082f047220 */ /* 0x040fe20000400000 */
[C---:B------:R-:W-:Y:S01]  /*5c80*/  FMUL R3, R47.reuse, R6 ;  /* 0x000000062f037220 */ /* 0x040fe20000400000 */
[C---:B------:R-:W-:Y:S01]  /*5c90*/  FMUL R5, R47.reuse, R9 ;  /* 0x000000092f057220 */ /* 0x040fe20000400000 */
[C---:B------:R-:W-:Y:S01]  /*5ca0*/  FMUL R8, R47.reuse, R12 ;  /* 0x0000000c2f087220 */ /* 0x040fe20000400000 */
[C---:B------:R-:W-:Y:S01]  /*5cb0*/  FMUL R6, R47.reuse, R10 ;  /* 0x0000000a2f067220 */ /* 0x040fe20000400000 */
[C---:B------:R-:W-:Y:S01]  /*5cc0*/  FMUL R9, R47.reuse, R13 ;  /* 0x0000000d2f097220 */ /* 0x040fe20000400000 */
[----:B------:R-:W-:Y:S01]  /*5cd0*/  FMUL R12, R47, R16 ;  /* 0x000000102f0c7220 */ /* 0x000fe20000400000 */
[----:B------:R-:W-:Y:S01]  /*5ce0*/  FFMA R0, R49, R50, R0 ;  /* 0x0000003231007223 */ /* 0x000fe20000000000 */
[C---:B------:R-:W-:Y:S01]  /*5cf0*/  FMUL R10, R47.reuse, R14 ;  /* 0x0000000e2f0a7220 */ /* 0x040fe20000400000 */
[C---:B------:R-:W-:Y:S01]  /*5d00*/  FMUL R13, R47.reuse, R17 ;  /* 0x000000112f0d7220 */ /* 0x040fe20000400000 */
[----:B------:R-:W-:Y:S01]  /*5d10*/  FMUL R16, R47, R20 ;  /* 0x000000142f107220 */ /* 0x000fe20000400000 */
[----:B------:R-:W-:Y:S01]  /*5d20*/  FFMA R2, R49, R51, R2 ;  /* 0x0000003331027223 */ /* 0x000fe20000000002 */
[C---:B------:R-:W-:Y:S01]  /*5d30*/  FMUL R14, R47.reuse, R18 ;  /* 0x000000122f0e7220 */ /* 0x040fe20000400000 */
[C---:B------:R-:W-:Y:S01]  /*5d40*/  FMUL R17, R47.reuse, R21 ;  /* 0x000000152f117220 */ /* 0x040fe20000400000 */
[C---:B------:R-:W-:Y:S01]  /*5d50*/  FMUL R20, R47.reuse, R24 ;  /* 0x000000182f147220 */ /* 0x040fe20000400000 */
[C---:B------:R-:W-:Y:S01]  /*5d60*/  FMUL R18, R47.reuse, R22 ;  /* 0x000000162f127220 */ /* 0x040fe20000400000 */
[C---:B------:R-:W-:Y:S01]  /*5d70*/  FMUL R21, R47.reuse, R25 ;  /* 0x000000192f157220 */ /* 0x040fe20000400000 */
[C---:B------:R-:W-:Y:S01]  /*5d80*/  FMUL R24, R47.reuse, R28 ;  /* 0x0000001c2f187220 */ /* 0x040fe20000400000 */
[C---:B------:R-:W-:Y:S01]  /*5d90*/  FMUL R22, R47.reuse, R26 ;  /* 0x0000001a2f167220 */ /* 0x040fe20000400000 */
[C---:B------:R-:W-:Y:S01]  /*5da0*/  FMUL R25, R47.reuse, R29 ;  /* 0x0000001d2f197220 */ /* 0x040fe20000400000 */
[----:B------:R-:W-:Y:S01]  /*5db0*/  FMUL R28, R47, R32 ;  /* 0x000000202f1c7220 */ /* 0x000fe20000400000 */
[----:B------:R-:W-:Y:S01]  /*5dc0*/  LOP3.LUT R32, R57, 0xffff0000, RZ, 0xc0, !PT ;  /* 0xffff000039207812 */ /* 0x000fe200078ec0ff */
[C---:B------:R-:W-:Y:S01]  /*5dd0*/  FMUL R26, R47.reuse, R30 ;  /* 0x0000001e2f1a7220 */ /* 0x040fe20000400000 */
[----:B------:R-:W-:Y:S01]  /*5de0*/  FMUL R29, R47, R33 ;  /* 0x000000212f1d7220 */ /* 0x000fe20000400000 */
[----:B------:R-:W-:Y:S01]  /*5df0*/  SHF.L.U32 R33, R58, 0x10, RZ ;  /* 0x000000103a217819 */ /* 0x000fe200000006ff */
[----:B------:R-:W-:Y:S01]  /*5e00*/  FFMA R3, R49, R52, R3 ;  /* 0x0000003431037223 */ /* 0x000fe20000000003 */
[----:B------:R-:W-:Y:S01]  /*5e10*/  F2FP.BF16.F32.PACK_AB R52, R2, R0 ;  /* 0x000000000234723e */ /* 0x000fe200000010ff */
[----:B------:R-:W-:Y:S01]  /*5e20*/  FMUL R7, R47, R7 ;  /* 0x000000072f077220 */ /* 0x000fe20000400000 */
[----:B------:R-:W-:Y:S01]  /*5e30*/  SHF.L.U32 R0, R59, 0x10, RZ ;  /* 0x000000103b007819 */ /* 0x000fe200000006ff */
[----:B------:R-:W-:Y:S01]  /*5e40*/  FMUL R30, R47, R34 ;  /* 0x000000222f1e7220 */ /* 0x000fe20000400000 */
[----:B------:R-:W-:Y:S01]  /*5e50*/  LOP3.LUT R34, R58, 0xffff0000, RZ, 0xc0, !PT ;  /* 0xffff00003a227812 */ /* 0x000fe200078ec0ff */
[----:B------:R-:W-:Y:S01]  /*5e60*/  FFMA R7, R49, R32, R7 ;  /* 0x0000002031077223 */ /* 0x000fe20000000007 */
[----:B------:R-:W-:Y:S01]  /*5e70*/  LOP3.LUT R2, R59, 0xffff0000, RZ, 0xc0, !PT ;  /* 0xffff00003b027812 */ /* 0x000fe200078ec0ff */
[----:B------:R-:W-:Y:S01]  /*5e80*/  FFMA R4, R49, R33, R4 ;  /* 0x0000002131047223 */ /* 0x000fe20000000004 */
[----:B------:R-:W-:Y:S01]  /*5e90*/  FMUL R11, R47, R11 ;  /* 0x0000000b2f0b7220 */ /* 0x000fe20000400000 */
[----:B------:R-:W-:Y:S01]  /*5ea0*/  FFMA R5, R49, R34, R5 ;  /* 0x0000002231057223 */ /* 0x000fe20000000005 */
[----:B------:R-:W-:Y:S01]  /*5eb0*/  F2FP.BF16.F32.PACK_AB R53, R7, R3 ;  /* 0x000000030735723e */ /* 0x000fe200000010ff */
[C---:B------:R-:W-:Y:S01]  /*5ec0*/  FFMA R6, R49.reuse, R0, R6 ;  /* 0x0000000031067223 */ /* 0x040fe20000000006 */
[C---:B------:R-:W-:Y:S01]  /*5ed0*/  SHF.L.U32 R0, R60.reuse, 0x10, RZ ;  /* 0x000000103c007819 */ /* 0x040fe200000006ff */
[----:B------:R-:W-:Y:S01]  /*5ee0*/  FFMA R11, R49, R2, R11 ;  /* 0x00000002310b7223 */ /* 0x000fe2000000000b */
[----:B------:R-:W-:Y:S01]  /*5ef0*/  LOP3.LUT R2, R60, 0xffff0000, RZ, 0xc0, !PT ;  /* 0xffff00003c027812 */ /* 0x000fe200078ec0ff */
[----:B------:R-:W-:Y:S01]  /*5f00*/  FMUL R15, R47, R15 ;  /* 0x0000000f2f0f7220 */ /* 0x000fe20000400000 */
[----:B------:R-:W-:Y:S01]  /*5f10*/  SHF.L.U32 R3, R61, 0x10, RZ ;  /* 0x000000103d037819 */ /* 0x000fe200000006ff */
[----:B------:R-:W-:Y:S01]  /*5f20*/  FFMA R8, R49, R0, R8 ;  /* 0x0000000031087223 */ /* 0x000fe20000000008 */
[----:B------:R-:W-:Y:S01]  /*5f30*/  LOP3.LUT R0, R61, 0xffff0000, RZ, 0xc0, !PT ;  /* 0xffff00003d007812 */ /* 0x000fe200078ec0ff */
[C---:B------:R-:W-:Y:S01]  /*5f40*/  FFMA R9, R49.reuse, R2, R9 ;  /* 0x0000000231097223 */ /* 0x040fe20000000009 */
[C---:B------:R-:W-:Y:S01]  /*5f50*/  SHF.L.U32 R2, R62.reuse, 0x10, RZ ;  /* 0x000000103e027819 */ /* 0x040fe200000006ff */
[----:B------:R-:W-:Y:S01]  /*5f60*/  FFMA R10, R49, R3, R10 ;  /* 0x00000003310a7223 */ /* 0x000fe2000000000a */
[----:B------:R-:W-:Y:S01]  /*5f70*/  SHF.L.U32 R3, R63, 0x10, RZ ;  /* 0x000000103f037819 */ /* 0x000fe200000006ff */
[C---:B------:R-:W-:Y:S01]  /*5f80*/  FFMA R15, R49.reuse, R0, R15 ;  /* 0x00000000310f7223 */ /* 0x040fe2000000000f */
[----:B------:R-:W-:Y:S01]  /*5f90*/  LOP3.LUT R0, R62, 0xffff0000, RZ, 0xc0, !PT ;  /* 0xffff00003e007812 */ /* 0x000fe200078ec0ff */
[----:B------:R-:W-:Y:S01]  /*5fa0*/  FFMA R12, R49, R2, R12 ;  /* 0x00000002310c7223 */ /* 0x000fe2000000000c */
[C---:B----4-:R-:W-:Y:S01]  /*5fb0*/  SHF.L.U32 R2, R68.reuse, 0x10, RZ ;  /* 0x0000001044027819 */ /* 0x050fe200000006ff */
[----:B------:R-:W-:Y:S01]  /*5fc0*/  FMUL R19, R47, R19 ;  /* 0x000000132f137220 */ /* 0x000fe20000400000 */
[----:B------:R-:W-:Y:S01]  /*5fd0*/  F2FP.BF16.F32.PACK_AB R54, R5, R4 ;  /* 0x000000040536723e */ /* 0x000fe200000010ff */
[----:B------:R-:W-:Y:S01]  /*5fe0*/  FFMA R13, R49, R0, R13 ;  /* 0x00000000310d7223 */ /* 0x000fe2000000000d */
[----:B------:R-:W-:Y:S01]  /*5ff0*/  LOP3.LUT R0, R63, 0xffff0000, RZ, 0xc0, !PT ;  /* 0xffff00003f007812 */ /* 0x000fe200078ec0ff */
[----:B------:R-:W-:Y:S01]  /*6000*/  FFMA R14, R49, R3, R14 ;  /* 0x00000003310e7223 */ /* 0x000fe2000000000e */
[----:B------:R-:W-:Y:S01]  /*6010*/  LOP3.LUT R3, R68, 0xffff0000, RZ, 0xc0, !PT ;  /* 0xffff000044037812 */ /* 0x000fe200078ec0ff */
[----:B------:R-:W-:Y:S01]  /*6020*/  FMUL R23, R47, R23 ;  /* 0x000000172f177220 */ /* 0x000fe20000400000 */
[----:B------:R-:W-:Y:S01]  /*6030*/  F2FP.BF16.F32.PACK_AB R55, R11, R6 ;  /* 0x000000060b37723e */ /* 0x000fe200000010ff */
[----:B------:R-:W-:Y:S01]  /*6040*/  FFMA R19, R49, R0, R19 ;  /* 0x0000000031137223 */ /* 0x000fe20000000013 */
[----:B------:R-:W-:Y:S01]  /*6050*/  SHF.L.U32 R0, R69, 0x10, RZ ;  /* 0x0000001045007819 */ /* 0x000fe200000006ff */
[----:B------:R-:W-:Y:S01]  /*6060*/  FFMA R16, R49, R2, R16 ;  /* 0x0000000231107223 */ /* 0x000fe20000000010 */
[----:B------:R-:W-:Y:S01]  /*6070*/  LOP3.LUT R2, R69, 0xffff0000, RZ, 0xc0, !PT ;  /* 0xffff000045027812 */ /* 0x000fe200078ec0ff */
[----:B------:R-:W-:Y:S01]  /*6080*/  FFMA R17, R49, R3, R17 ;  /* 0x0000000331117223 */ /* 0x000fe20000000011 */
[----:B------:R-:W-:Y:S01]  /*6090*/  SHF.L.U32 R3, R71, 0x10, RZ ;  /* 0x0000001047037819 */ /* 0x000fe200000006ff */
        /* <DEDUP_REMOVED lines=15> */
[C---:B------:R-:W-:Y:S01]  /*6190*/  SHF.L.U32 R2, R78.reuse, 0x10, RZ ;  /* 0x000000104e027819 */ /* 0x040fe200000006ff */
[----:B------:R-:W-:Y:S01]  /*61a0*/  FMUL R31, R47, R31 ;  /* 0x0000001f2f1f7220 */ /* 0x000fe20000400000 */
[----:B------:R-:W-:Y:S01]  /*61b0*/  F2FP.BF16.F32.PACK_AB R8, R9, R8 ;  /* 0x000000080908723e */ /* 0x000fe200000010ff */
[----:B------:R1:W-:Y:S01]  /*61c0*/  STSM.16.M88.4 [R107+0x400], R52 ;  /* 0x000400346b007844 */ /* 0x0003e20000000200 */
        /* <DEDUP_REMOVED lines=8> */
[----:B------:R-:W-:Y:S01]  /*6250*/  LOP3.LUT R0, R79, 0xffff0000, RZ, 0xc0, !PT ;  /* 0xffff00004f007812 */ /* 0x000fe200078ec0ff */
[----:B------:R-:W-:Y:S01]  /*6260*/  FFMA R28, R49, R2, R28 ;  /* 0x00000002311c7223 */ /* 0x000fe2000000001c */
[----:B------:R-:W-:Y:S01]  /*6270*/  F2FP.BF16.F32.PACK_AB R11, R19, R14 ;  /* 0x0000000e130b723e */ /* 0x000fe200000010ff */
[----:B------:R-:W-:Y:S01]  /*6280*/  FFMA R29, R49, R3, R29 ;  /* 0x00000003311d7223 */ /* 0x000fe2000000001d */
[----:B------:R-:W-:Y:S01]  /*6290*/  F2FP.BF16.F32.PACK_AB R16, R17, R16 ;  /* 0x000000101110723e */ /* 0x000fe200000010ff */
[----:B------:R-:W-:Y:S01]  /*62a0*/  FFMA R30, R49, R4, R30 ;  /* 0x00000004311e7223 */ /* 0x000fe2000000001e */
[----:B------:R-:W-:Y:S01]  /*62b0*/  F2FP.BF16.F32.PACK_AB R17, R23, R18 ;  /* 0x000000121711723e */ /* 0x000fe200000010ff */
[----:B------:R1:W-:Y:S01]  /*62c0*/  STSM.16.M88.4 [R106+0x400], R8 ;  /* 0x000400086a007844 */ /* 0x0003e20000000200 */
[----:B------:R-:W-:Y:S01]  /*62d0*/  FFMA R35, R49, R0, R35 ;  /* 0x0000000031237223 */ /* 0x000fe20000000023 */
[----:B------:R-:W-:Y:S02]  /*62e0*/  F2FP.BF16.F32.PACK_AB R18, R21, R20 ;  /* 0x000000141512723e */ /* 0x000fe400000010ff */
[----:B------:R-:W-:Y:S02]  /*62f0*/  F2FP.BF16.F32.PACK_AB R19, R27, R22 ;  /* 0x000000161b13723e */ /* 0x000fe400000010ff */
[----:B------:R-:W-:Y:S02]  /*6300*/  F2FP.BF16.F32.PACK_AB R24, R25, R24 ;  /* 0x000000181918723e */ /* 0x000fe400000010ff */
[----:B------:R-:W-:Y:S01]  /*6310*/  F2FP.BF16.F32.PACK_AB R25, R31, R26 ;  /* 0x0000001a1f19723e */ /* 0x000fe200000010ff */
[----:B------:R1:W-:Y:S01]  /*6320*/  STSM.16.M88.4 [R108], R16 ;  /* 0x000000106c007844 */ /* 0x0003e20000000200 */
[----:B------:R-:W-:Y:S02]  /*6330*/  F2FP.BF16.F32.PACK_AB R26, R29, R28 ;  /* 0x0000001c1d1a723e */ /* 0x000fe400000010ff */
[----:B------:R-:W-:Y:S05]  /*6340*/  F2FP.BF16.F32.PACK_AB R27, R35, R30 ;  /* 0x0000001e231b723e */ /* 0x000fea00000010ff */
[----:B------:R1:W-:Y:S01]  /*6350*/  STSM.16.M88.4 [R109], R24 ;  /* 0x000000186d007844 */ /* 0x0003e20000000200 */
[----:B------:R-:W-:Y:S01]  /*6360*/  @!PT LDS RZ, [RZ] ;  /* 0x00000000fffff984 */ /* 0x000fe20000000800 */
[----:B------:R-:W-:Y:S01]  /*6370*/  @!PT LDS RZ, [RZ] ;  /* 0x00000000fffff984 */ /* 0x000fe20000000800 */
[----:B------:R-:W-:Y:S01]  /*6380*/  @!PT LDS RZ, [RZ] ;  /* 0x00000000fffff984 */ /* 0x000fe20000000800 */
[----:B------:R-:W-:Y:S01]  /*6390*/  @!PT LDS RZ, [RZ] ;  /* 0x00000000fffff984 */ /* 0x000fe20000000800 */
[----:B------:R2:W-:Y:S07]  /*63a0*/  MEMBAR.ALL.CTA ;  /* 0x0000000000007992 */ /* 0x0005ee0000008000 */
[----:B--2---:R-:W2:Y:S02]  /*63b0*/  FENCE.VIEW.ASYNC.S ;  /* 0x00000000000073c6 */ /* 0x004ea40000000000 */
[----:B--2---:R-:W-:Y:S06]  /*63c0*/  BAR.SYNC.DEFER_BLOCKING 0x1, 0x80 ;  /* 0x0042000000007b1d */ /* 0x004fec0000010000 */
[----:B------:R-:W-:Y:S05]  /*63d0*/  @P0 BRA `(.L_x_99) ;  /* 0x0000000000280947 */ /* 0x000fea0003800000 */
[----:B------:R-:W-:Y:S02]  /*63e0*/  UIADD3 UR4, UPT, UPT, UR48, 0x400, URZ ;  /* 0x0000040030047890 */ /* 0x000fe4000fffe0ff */
[----:B------:R-:W-:Y:S01]  /*63f0*/  UIADD3 UR6, UP0, UPT, UR52, 0x680, URZ ;  /* 0x0000068034067890 */ /* 0x000fe2000ff1e0ff */
[----:B------:R-:W-:Y:S03]  /*6400*/  UMOV UR43, UR36 ;  /* 0x00000024002b7c82 */ /* 0x000fe60008000000 */
[----:B------:R-:W-:Y:S01]  /*6410*/  MOV R94, UR4 ;  /* 0x00000004005e7c02 */ /* 0x000fe20008000f00 */
[----:B------:R-:W-:Y:S03]  /*6420*/  UIADD3.X UR7, UPT, UPT, URZ, UR53, URZ, UP0, !UPT ;  /* 0x00000035ff077290 */ /* 0x000fe600087fe4ff */
[----:B------:R-:W-:Y:S11]  /*6430*/  R2UR UR40, R94 ;  /* 0x000000005e2872ca */ /* 0x000ff600000e0000 */
[----:B------:R-:W-:Y:S02]  /*6440*/  @!UPT UIADD3 URZ, UPT, UPT, URZ, URZ, URZ ;  /* 0x000000fffffff290 */ /* 0x000fe4000fffe0ff */
[----:B------:R2:W-:Y:S01]  /*6450*/  UTMASTG.3D [UR40], [UR6] ;  /* 0x00000028060073b5 */ /* 0x0005e20008010000 */
[----:B------:R0:W-:Y:S01]  /*6460*/  UTMACMDFLUSH ;  /* 0x00000000000079b7 */ /* 0x0001e20000000000 */
[----:B--2---:R-:W-:Y:S04]  /*6470*/  DEPBAR.LE SB0, 0x1 ;  /* 0x000080400000791a */ /* 0x004fe80000000000 */
.L_x_99:
[----:B------:R-:W-:Y:S05]  /*6480*/  BSYNC.RECONVERGENT B0 ;  /* 0x0000000000007941 */ /* 0x000fea0003800200 */
.L_x_98:
[----:B------:R-:W-:Y:S01]  /*6490*/  BAR.SYNC.DEFER_BLOCKING 0x1, 0x80 ;  /* 0x0042000000007b1d */ /* 0x000fe20000010000 */
[----:B------:R-:W-:Y:S01]  /*64a0*/  ISETP.NE.AND P1, PT, R105, RZ, PT ;  /* 0x000000ff6900720c */ /* 0x000fe20003f25270 */
[----:B------:R-:W-:Y:S01]  /*64b0*/  UISETP.NE.AND UP0, UPT, UR49, URZ, UPT ;  /* 0x000000ff3100728c */ /* 0x000fe2000bf05270 */
[----:B------:R-:W-:Y:S11]  /*64c0*/  LEA R2, R65, UR48, 0x3 ;  /* 0x0000003041027c11 */ /* 0x000ff6000f8e18ff */
[----:B------:R-:W-:Y:S01]  /*64d0*/  @P1 SHF.L.U32 R3, R98, 0x1f, RZ ;  /* 0x0000001f62031819 */ /* 0x000fe200000006ff */
[----:B------:R-:W-:Y:S06]  /*64e0*/  BRA.U !UP0, `(.L_x_100) ;  /* 0x0000000108247547 */ /* 0x000fec000b800000 */
[----:B------:R-:W-:Y:S01]  /*64f0*/  IMAD.U32 R4, RZ, RZ, UR51 ;  /* 0x00000033ff047e24 */ /* 0x000fe2000f8e00ff */
[----:B------:R-:W-:Y:S01]  /*6500*/  MOV R0, UR37 ;  /* 0x0000002500007c02 */ /* 0x000fe20008000f00 */
[----:B------:R-:W-:Y:S03]  /*6510*/  UIADD3 UR51, UPT, UPT, UR51, 0x1, URZ ;  /* 0x0000000133337890 */ /* 0x000fe6000fffe0ff */
[----:B------:R-:W-:Y:S01]  /*6520*/  @P1 LEA R4, R4, UR48, 0x3 ;  /* 0x0000003004041c11 */ /* 0x000fe2000f8e18ff */
[----:B------:R-:W-:Y:S04]  /*6530*/  UISETP.NE.AND UP0, UPT, UR51, 0x4, UPT ;  /* 0x000000043300788c */ /* 0x000fe8000bf05270 */
[----:B------:R-:W-:Y:S01]  /*6540*/  @P1 VIADD R4, R4, 0x60 ;  /* 0x0000006004041836 */ /* 0x000fe20000000000 */
[----:B------:R-:W-:Y:S04]  /*6550*/  USEL UR51, UR51, URZ, UP0 ;  /* 0x000000ff33337287 */ /* 0x000fe80008000000 */
[----:B------:R-:W-:Y:S04]  /*6560*/  @P1 PRMT R0, R0, 0x654, R4 ;  /* 0x0000065400001816 */ /* 0x000fe80000000004 */
[----:B------:R2:W-:Y:S04]  /*6570*/  @P1 SYNCS.ARRIVE.TRANS64.RED.A1T0 RZ, [R0+URZ], RZ ;  /* 0x000000ff00ff19a7 */ /* 0x0005e800081004ff */
.L_x_100:
[----:B------:R-:W3:Y:S01]  /*6580*/  @P1 SYNCS.PHASECHK.TRANS64.TRYWAIT P0, [R2+URZ+0x40], R3 ;  /* 0x00004003020015a7 */ /* 0x000ee200080011ff */
[----:B------:R-:W-:Y:S01]  /*6590*/  BSSY B1, `(.L_x_101) ;  /* 0x0000017000017945 */ /* 0x000fe20003800000 */
[----:B---3--:R-:W-:Y:S03]  /*65a0*/  @P1 SEL R67, RZ, 0x1, !P0 ;  /* 0x00000001ff431807 */ /* 0x008fe60004000000 */
[----:B------:R-:W-:Y:S05]  /*65b0*/  @!P1 BRA `(.L_x_102) ;  /* 0x0000000000509947 */ /* 0x000fea0003800000 */
[----:B------:R-:W-:Y:S01]  /*65c0*/  ISETP.NE.AND P1, PT, R72, RZ, PT ;  /* 0x000000ff4800720c */ /* 0x000fe20003f25270 */
[----:B------:R-:W-:Y:S01]  /*65d0*/  BSSY B0, `(.L_x_103) ;  /* 0x000000a000007945 */ /* 0x000fe20003800000 */
[----:B------:R-:W-:Y:S11]  /*65e0*/  ISETP.NE.AND P0, PT, R67, RZ, PT ;  /* 0x000000ff4300720c */ /* 0x000ff60003f05270 */
[----:B------:R-:W-:Y:S04]  /*65f0*/  @P1 IMAD R5, R65, 0x2000, R66 ;  /* 0x0000200041051824 */ /* 0x000fe800078e0242 */
[----:B------:R-:W-:Y:S05]  /*6600*/  @P1 VIADD R4, R5, UR48 ;  /* 0x0000003005041c36 */ /* 0x000fea0008000000 */
[----:B------:R-:W-:Y:S01]  /*6610*/  @P1 IADD3 R3, PT, PT, R73, R4, RZ ;  /* 0x0000000449031210 */ /* 0x000fe20007ffe0ff */
[----:B------:R-:W-:Y:S01]  /*6620*/  @P1 IMAD.IADD R4, R99, 0x1, R4 ;  /* 0x0000000163041824 */ /* 0x000fe200078e0204 */
[----:B------:R-:W-:Y:S06]  /*6630*/  @P0 BRA `(.L_x_104) ;  /* 0x00000000000c0947 */ /* 0x000fec0003800000 */
[----:B--2---:R-:W-:Y:S04]  /*6640*/  SHF.L.U32 R0, R98, 0x1f, RZ ;  /* 0x0000001f62007819 */ /* 0x004fe800000006ff */
[----:B------:R-:W2:Y:S02]  /*6650*/  SYNCS.PHASECHK.TRANS64.TRYWAIT P0, [R2+URZ+0x40], R0 ;  /* 0x00004000020075a7 */ /* 0x000ea400080011ff */
[----:B--2---:R-:W-:Y:S05]  /*6660*/  @!P0 BRA `(.L_x_105) ;  /* 0x0000003000748947 */ /* 0x004fea0003800000 */
.L_x_104:
[----:B------:R-:W-:Y:S05]  /*6670*/  BSYNC B0 ;  /* 0x0000000000007941 */ /* 0x000fea0003800000 */
.L_x_103:
[----:B------:R-:W-:Y:S02]  /*6680*/  ISETP.NE.AND P0, PT, R72, RZ, PT ;  /* 0x000000ff4800720c */ /* 0x000fe40003f05270 */
[----:B------:R-:W-:Y:S11]  /*6690*/  IADD3 R65, PT, PT, R65, 0x1, RZ ;  /* 0x0000000141417810 */ /* 0x000ff60007ffe0ff */
[----:B--2---:R-:W-:Y:S01]  /*66a0*/  @P0 IMAD.IADD R0, R99, 0x1, R3 ;  /* 0x0000000163000824 */ /* 0x004fe200078e0203 */
[----:B------:R-:W-:Y:S05]  /*66b0*/  @P0 WARPSYNC.ALL ;  /* 0x0000000000000948 */ /* 0x000fea0003800000 */
[----:B------:R3:W4:Y:S04]  /*66c0*/  @P0 LDSM.16.M88.4 R56, [R5+UR48+0x400] ;  /* 0x000400300538083b */ /* 0x0007280008000200 */
[----:B------:R3:W2:Y:S04]  /*66d0*/  @P0 LDSM.16.M88.4 R60, [R4+0x400] ;  /* 0x00040000043c083b */ /* 0x0006a80000000200 */
[----:B------:R3:W1:Y:S04]  /*66e0*/  @P0 LDSM.16.M88.4 R68, [R3+0x400] ;  /* 0x000400000344083b */ /* 0x0006680000000200 */
[----:B------:R3:W1:Y:S02]  /*66f0*/  @P0 LDSM.16.M88.4 R76, [R0+0x400] ;  /* 0x00040000004c083b */ /* 0x0006640000000200 */
.L_x_102:
[----:B------:R-:W-:Y:S05]  /*6700*/  BSYNC B1 ;  /* 0x0000000000017941 */ /* 0x000fea0003800000 */
.L_x_101:
[----:B--23--:R-:W-:Y:S05]  /*6710*/  VIADD R0, R48, 0x40 ;  /* 0x0000004030007836 */ /* 0x00cfea0000000000 */
[----:B------:R-:W-:Y:S04]  /*6720*/  SHF.R.U32.HI R0, RZ, 0x15, R0 ;  /* 0x00000015ff007819 */ /* 0x000fe80000011600 */
[----:B------:R-:W-:Y:S11]  /*6730*/  LOP3.LUT P0, RZ, R0, 0x3, R93, 0x48, !PT ;  /* 0x0000000300ff7812 */ /* 0x000ff6000780485d */
[----:B------:R-:W-:Y:S02]  /*6740*/  @!UPT UIADD3 URZ, UPT, UPT, URZ, URZ, URZ ;  /* 0x000000fffffff290 */ /* 0x000fe4000fffe0ff */
[----:B------:R-:W-:Y:S05]  /*6750*/  @!P0 BRA `(.L_x_106) ;  /* 0x0000000000408947 */ /* 0x000fea0003800000 */
[----:B------:R-:W2:Y:S01]  /*6760*/  LDCU.64 UR8, c[0x4][0x70] ;  /* 0x01000e00ff0877ac */ /* 0x000ea20008000a00 */
[----:B------:R-:W-:Y:S01]  /*6770*/  MOV R3, 0x0 ;  /* 0x0000000000037802 */ /* 0x000fe20000000f00 */
[----:B------:R-:W-:Y:S02]  /*6780*/  HFMA2 R12, -RZ, RZ, 0, 5.9604644775390625e-08 ;  /* 0x00000001ff0c7431 */ /* 0x000fe400000001ff */
[----:B-1----:R-:W-:Y:S02]  /*6790*/  IMAD.MOV.U32 R8, RZ, RZ, 0x192 ;  /* 0x00000192ff087424 */ /* 0x002fe400078e00ff */
[----:B------:R-:W-:Y:S01]  /*67a0*/  IMAD.MOV.U32 R13, RZ, RZ, RZ ;  /* 0x000000ffff0d7224 */ /* 0x000fe200078e00ff */
[----:B------:R-:W1:Y:S01]  /*67b0*/  LDCU.64 UR6, c[0x4][0x78] ;  /* 0x01000f00ff0677ac */ /* 0x000e620008000a00 */
[----:B------:R-:W3:Y:S01]  /*67c0*/  LDC.64 R2, c[0x4][R3] ;  /* 0x0100000003027b82 */ /* 0x000ee20000000a00 */
[----:B------:R-:W5:Y:S01]  /*67d0*/  LDCU.64 UR4, c[0x4][0x10] ;  /* 0x01000200ff0477ac */ /* 0x000f620008000a00 */
[----:B--2---:R-:W-:Y:S01]  /*67e0*/  MOV R5, UR9 ;  /* 0x0000000900057c02 */ /* 0x004fe20008000f00 */
[----:B------:R-:W-:Y:S01]  /*67f0*/  IMAD.U32 R4, RZ, RZ, UR8 ;  /* 0x00000008ff047e24 */ /* 0x000fe2000f8e00ff */
[----:B-1----:R-:W-:Y:S01]  /*6800*/  MOV R7, UR7 ;  /* 0x0000000700077c02 */ /* 0x002fe20008000f00 */
[----:B------:R-:W-:Y:S01]  /*6810*/  IMAD.U32 R6, RZ, RZ, UR6 ;  /* 0x00000006ff067e24 */ /* 0x000fe2000f8e00ff */
[----:B-----5:R-:W-:Y:S01]  /*6820*/  MOV R11, UR5 ;  /* 0x00000005000b7c02 */ /* 0x020fe20008000f00 */
[----:B------:R-:W-:Y:S02]  /*6830*/  IMAD.U32 R10, RZ, RZ, UR4 ;  /* 0x00000004ff0a7e24 */ /* 0x000fe4000f8e00ff */
[----:B------:R-:W-:Y:S07]  /*6840*/  LEPC R20, `(.L_x_106) ;  /* 0x000000001014794e */ /* 0x000fee0000000000 */
[----:B---34-:R-:W-:Y:S05]  /*6850*/  CALL.ABS.NOINC R2 ;  /* 0x0000000002007343 */ /* 0x018fea0003c00000 */
.L_x_106:
[----:B------:R-:W-:Y:S01]  /*6860*/  ISETP.NE.AND P6, PT, R105, RZ, PT ;  /* 0x000000ff6900720c */ /* 0x000fe20003fc5270 */
[----:B------:R-:W-:Y:S05]  /*6870*/  WARPSYNC.ALL ;  /* 0x0000000000007948 */ /* 0x000fea0003800000 */
[----:B------:R-:W-:Y:S01]  /*6880*/  R2UR UR4, R48 ;  /* 0x00000000300472ca */ /* 0x000fe200000e0000 */
[----:B------:R-:W-:Y:S01]  /*6890*/  BSSY.RECONVERGENT B0, `(.L_x_107) ;  /* 0x000008f000007945 */ /* 0x000fe20003800200 */
[----:B------:R-:W-:Y:S02]  /*68a0*/  MOV R50, UR51 ;  /* 0x0000003300327c02 */ /* 0x000fe40008000f00 */
[----:B----4-:R-:W-:Y:S02]  /*68b0*/  SHF.L.U32 R3, R56, 0x10, RZ ;  /* 0x0000001038037819 */ /* 0x010fe400000006ff */
[----:B------:R-:W-:Y:S02]  /*68c0*/  MOV R74, UR37 ;  /* 0x00000025004a7c02 */ /* 0x000fe40008000f00 */
[----:B------:R-:W-:Y:S02]  /*68d0*/  @P6 LEA R50, R50, UR48, 0x3 ;  /* 0x0000003032326c11 */ /* 0x000fe4000f8e18ff */
[----:B------:R-:W-:Y:S02]  /*68e0*/  LOP3.LUT R51, R57, 0xffff0000, RZ, 0xc0, !PT ;  /* 0xffff000039337812 */ /* 0x000fe400078ec0ff */
[----:B------:R-:W-:Y:S01]  /*68f0*/  @P6 IADD3 R50, PT, PT, R50, 0x60, RZ ;  /* 0x0000006032326810 */ /* 0x000fe20007ffe0ff */
[----:B-1----:R-:W1:Y:S01]  /*6900*/  LDTM.16dp256bit.x8 R4, tmem[UR4+0x40] ;  /* 0x00004004000479ee */ /* 0x002e6200081a0000 */
[----:B------:R-:W-:Y:S02]  /*6910*/  ISETP.NE.AND P0, PT, R101, RZ, PT ;  /* 0x000000ff6500720c */ /* 0x000fe40003f05270 */
[----:B------:R-:W-:Y:S02]  /*6920*/  @P6 PRMT R74, R74, 0x654, R50 ;  /* 0x000006544a4a6816 */ /* 0x000fe40000000032 */
[----:B------:R-:W-:Y:S01]  /*6930*/  SHF.L.U32 R50, R57, 0x10, RZ ;  /* 0x0000001039327819 */ /* 0x000fe200000006ff */
[C---:B-1----:R-:W-:Y:S01]  /*6940*/  FMUL R0, R47.reuse, R4 ;  /* 0x000000042f007220 */ /* 0x042fe20000400000 */
[----:B------:R-:W-:Y:S01]  /*6950*/  LOP3.LUT R4, R56, 0xffff0000, RZ, 0xc0, !PT ;  /* 0xffff000038047812 */ /* 0x000fe200078ec0ff */
[C---:B------:R-:W-:Y:S01]  /*6960*/  FMUL R2, R47.reuse, R5 ;  /* 0x000000052f027220 */ /* 0x040fe20000400000 */
[----:B------:R-:W-:Y:S01]  /*6970*/  FMUL R7, R47, R7 ;  /* 0x000000072f077220 */ /* 0x000fe20000400000 */
[----:B------:R-:W-:Y:S01]  /*6980*/  FFMA R0, R49, R3, R0 ;  /* 0x0000000331007223 */ /* 0x000fe20000000000 */
[----:B------:R-:W-:Y:S01]  /*6990*/  FMUL R3, R47, R6 ;  /* 0x000000062f037220 */ /* 0x000fe20000400000 */
[----:B------:R-:W-:Y:S01]  /*69a0*/  FFMA R2, R49, R4, R2 ;  /* 0x0000000431027223 */ /* 0x000fe20000000002 */
[C---:B------:R-:W-:Y:S01]  /*69b0*/  FMUL R4, R47.reuse, R8 ;  /* 0x000000082f047220 */ /* 0x040fe20000400000 */
[C---:B------:R-:W-:Y:S01]  /*69c0*/  FMUL R8, R47.reuse, R12 ;  /* 0x0000000c2f087220 */ /* 0x040fe20000400000 */
[C---:B------:R-:W-:Y:S01]  /*69d0*/  FMUL R12, R47.reuse, R16 ;  /* 0x000000102f0c7220 */ /* 0x040fe20000400000 */
[C---:B------:R-:W-:Y:S01]  /*69e0*/  FMUL R16, R47.reuse, R20 ;  /* 0x000000142f107220 */ /* 0x040fe20000400000 */
[----:B------:R-:W-:Y:S01]  /*69f0*/  F2FP.BF16.F32.PACK_AB R52, R2, R0 ;  /* 0x000000000234723e */ /* 0x000fe200000010ff */
[C---:B------:R-:W-:Y:S01]  /*6a00*/  FMUL R20, R47.reuse, R24 ;  /* 0x000000182f147220 */ /* 0x040fe20000400000 */
[C---:B------:R-:W-:Y:S01]  /*6a10*/  LOP3.LUT R0, R58.reuse, 0xffff0000, RZ, 0xc0, !PT ;  /* 0xffff00003a007812 */ /* 0x040fe200078ec0ff */
[----:B------:R-:W-:Y:S01]  /*6a20*/  FMUL R24, R47, R28 ;  /* 0x0000001c2f187220 */ /* 0x000fe20000400000 */
[----:B------:R-:W-:Y:S01]  /*6a30*/  SHF.L.U32 R2, R59, 0x10, RZ ;  /* 0x000000103b027819 */ /* 0x000fe200000006ff */
[C---:B------:R-:W-:Y:S01]  /*6a40*/  FMUL R28, R47.reuse, R32 ;  /* 0x000000202f1c7220 */ /* 0x040fe20000400000 */
[----:B------:R-:W-:Y:S01]  /*6a50*/  SHF.L.U32 R32, R58, 0x10, RZ ;  /* 0x000000103a207819 */ /* 0x000fe200000006ff */
[----:B------:R-:W-:Y:S01]  /*6a60*/  FMUL R5, R47, R9 ;  /* 0x000000092f057220 */ /* 0x000fe20000400000 */
[C---:B------:R-:W-:Y:S01]  /*6a70*/  FFMA R3, R49.reuse, R50, R3 ;  /* 0x0000003231037223 */ /* 0x040fe20000000003 */
[----:B------:R-:W-:Y:S01]  /*6a80*/  FFMA R7, R49, R51, R7 ;  /* 0x0000003331077223 */ /* 0x000fe20000000007 */
[----:B------:R-:W-:Y:S01]  /*6a90*/  FMUL R6, R47, R10 ;  /* 0x0000000a2f067220 */ /* 0x000fe20000400000 */
[----:B------:R-:W-:Y:S01]  /*6aa0*/  FFMA R4, R49, R32, R4 ;  /* 0x0000002031047223 */ /* 0x000fe20000000004 */
[----:B------:R-:W-:Y:S01]  /*6ab0*/  LOP3.LUT R32, R59, 0xffff0000, RZ, 0xc0, !PT ;  /* 0xffff00003b207812 */ /* 0x000fe200078ec0ff */
[----:B------:R-:W-:Y:S01]  /*6ac0*/  FFMA R5, R49, R0, R5 ;  /* 0x0000000031057223 */ /* 0x000fe20000000005 */
[C---:B------:R-:W-:Y:S01]  /*6ad0*/  SHF.L.U32 R0, R60.reuse, 0x10, RZ ;  /* 0x000000103c007819 */ /* 0x040fe200000006ff */
[----:B------:R-:W-:Y:S01]  /*6ae0*/  FMUL R11, R47, R11 ;  /* 0x0000000b2f0b7220 */ /* 0x000fe20000400000 */
[----:B------:R-:W-:Y:S01]  /*6af0*/  F2FP.BF16.F32.PACK_AB R53, R7, R3 ;  /* 0x000000030735723e */ /* 0x000fe200000010ff */
[C---:B------:R-:W-:Y:S01]  /*6b00*/  FFMA R6, R49.reuse, R2, R6 ;  /* 0x0000000231067223 */ /* 0x040fe20000000006 */
[----:B------:R-:W-:Y:S01]  /*6b10*/  LOP3.LUT R2, R60, 0xffff0000, RZ, 0xc0, !PT ;  /* 0xffff00003c027812 */ /* 0x000fe200078ec0ff */
[----:B------:R-:W-:Y:S01]  /*6b20*/  FFMA R11, R49, R32, R11 ;  /* 0x00000020310b7223 */ /* 0x000fe2000000000b */
[----:B------:R-:W-:Y:S01]  /*6b30*/  SHF.L.U32 R3, R61, 0x10, RZ ;  /* 0x000000103d037819 */ /* 0x000fe200000006ff */
[----:B------:R-:W-:Y:S01]  /*6b40*/  FFMA R8, R49, R0, R8 ;  /* 0x0000000031087223 */ /* 0x000fe20000000008 */
[----:B------:R-:W-:Y:S01]  /*6b50*/  LOP3.LUT R0, R61, 0xffff0000, RZ, 0xc0, !PT ;  /* 0xffff00003d007812 */ /* 0x000fe200078ec0ff */
[----:B------:R-:W-:Y:S01]  /*6b60*/  FMUL R9, R47, R13 ;  /* 0x0000000d2f097220 */ /* 0x000fe20000400000 */
[----:B------:R-:W-:Y:S01]  /*6b70*/  F2FP.BF16.F32.PACK_AB R54, R5, R4 ;  /* 0x000000040536723e */ /* 0x000fe200000010ff */
[----:B------:R-:W-:Y:S01]  /*6b80*/  FMUL R10, R47, R14 ;  /* 0x0000000e2f0a7220 */ /* 0x000fe20000400000 */
[----:B------:R-:W-:Y:S01]  /*6b90*/  SHF.L.U32 R4, R77, 0x10, RZ ;  /* 0x000000104d047819 */ /* 0x000fe200000006ff */
[----:B------:R-:W-:Y:S01]  /*6ba0*/  FMUL R15, R47, R15 ;  /* 0x0000000f2f0f7220 */ /* 0x000fe20000400000 */
[----:B------:R-:W-:Y:S01]  /*6bb0*/  F2FP.BF16.F32.PACK_AB R55, R11, R6 ;  /* 0x000000060b37723e */ /* 0x000fe200000010ff */
[C---:B------:R-:W-:Y:S01]  /*6bc0*/  FFMA R9, R49.reuse, R2, R9 ;  /* 0x0000000231097223 */ /* 0x040fe20000000009 */
[C---:B------:R-:W-:Y:S01]  /*6bd0*/  SHF.L.U32 R2, R62.reuse, 0x10, RZ ;  /* 0x000000103e027819 */ /* 0x040fe200000006ff */
[C---:B------:R-:W-:Y:S01]  /*6be0*/  FFMA R10, R49.reuse, R3, R10 ;  /* 0x00000003310a7223 */ /* 0x040fe2000000000a */
[----:B------:R-:W-:Y:S01]  /*6bf0*/  LOP3.LUT R3, R62, 0xffff0000, RZ, 0xc0, !PT ;  /* 0xffff00003e037812 */ /* 0x000fe200078ec0ff */
[----:B------:R-:W-:Y:S01]  /*6c00*/  FFMA R15, R49, R0, R15 ;  /* 0x00000000310f7223 */ /* 0x000fe2000000000f */
[----:B------:R-:W-:Y:S01]  /*6c10*/  SHF.L.U32 R0, R63, 0x10, RZ ;  /* 0x000000103f007819 */ /* 0x000fe200000006ff */
[----:B------:R-:W-:Y:S01]  /*6c20*/  FMUL R13, R47, R17 ;  /* 0x000000112f0d7220 */ /* 0x000fe20000400000 */
[----:B------:R-:W-:Y:S01]  /*6c30*/  F2FP.BF16.F32.PACK_AB R8, R9, R8 ;  /* 0x000000080908723e */ /* 0x000fe200000010ff */
[----:B------:R-:W-:Y:S01]  /*6c40*/  FMUL R14, R47, R18 ;  /* 0x000000122f0e7220 */ /* 0x000fe20000400000 */
[----:B------:R-:W-:Y:S01]  /*6c50*/  LOP3.LUT R5, R79, 0xffff0000, RZ, 0xc0, !PT ;  /* 0xffff00004f057812 */ /* 0x000fe200078ec0ff */
[----:B------:R-:W-:Y:S01]  /*6c60*/  FFMA R12, R49, R2, R12 ;  /* 0x00000002310c7223 */ /* 0x000fe2000000000c */
[----:B------:R-:W-:Y:S01]  /*6c70*/  LOP3.LUT R2, R63, 0xffff0000, RZ, 0xc0, !PT ;  /* 0xffff00003f027812 */ /* 0x000fe200078ec0ff */
[----:B------:R-:W-:Y:S01]  /*6c80*/  FFMA R13, R49, R3, R13 ;  /* 0x00000003310d7223 */ /* 0x000fe2000000000d */
[----:B------:R-:W-:Y:S01]  /*6c90*/  SHF.L.U32 R3, R69, 0x10, RZ ;  /* 0x0000001045037819 */ /* 0x000fe200000006ff */
[----:B------:R-:W-:Y:S01]  /*6ca0*/  FFMA R14, R49, R0, R14 ;  /* 0x00000000310e7223 */ /* 0x000fe2000000000e */
[C---:B------:R-:W-:Y:S01]  /*6cb0*/  SHF.L.U32 R0, R68.reuse, 0x10, RZ ;  /* 0x0000001044007819 */ /* 0x040fe200000006ff */
[----:B------:R-:W-:Y:S01]  /*6cc0*/  FMUL R19, R47, R19 ;  /* 0x000000132f137220 */ /* 0x000fe20000400000 */
[----:B------:R-:W-:Y:S01]  /*6cd0*/  F2FP.BF16.F32.PACK_AB R9, R15, R10 ;  /* 0x0000000a0f09723e */ /* 0x000fe200000010ff */
[----:B------:R-:W-:Y:S01]  /*6ce0*/  FMUL R17, R47, R21 ;  /* 0x000000152f117220 */ /* 0x000fe20000400000 */
[----:B------:R-:W-:Y:S01]  /*6cf0*/  F2FP.BF16.F32.PACK_AB R10, R13, R12 ;  /* 0x0000000c0d0a723e */ /* 0x000fe200000010ff */
[C---:B------:R-:W-:Y:S01]  /*6d00*/  FFMA R19, R49.reuse, R2, R19 ;  /* 0x0000000231137223 */ /* 0x040fe20000000013 */
[----:B------:R-:W-:Y:S01]  /*6d10*/  LOP3.LUT R2, R68, 0xffff0000, RZ, 0xc0, !PT ;  /* 0xffff000044027812 */ /* 0x000fe200078ec0ff */
[----:B------:R-:W-:Y:S01]  /*6d20*/  FFMA R16, R49, R0, R16 ;  /* 0x0000000031107223 */ /* 0x000fe20000000010 */
[----:B------:R-:W-:Y:S01]  /*6d30*/  LOP3.LUT R0, R69, 0xffff0000, RZ, 0xc0, !PT ;  /* 0xffff000045007812 */ /* 0x000fe200078ec0ff */
[----:B------:R-:W-:Y:S01]  /*6d40*/  FMUL R18, R47, R22 ;  /* 0x000000162f127220 */ /* 0x000fe20000400000 */
[----:B------:R-:W-:Y:S01]  /*6d50*/  F2FP.BF16.F32.PACK_AB R11, R19, R14 ;  /* 0x0000000e130b723e */ /* 0x000fe200000010ff */
[----:B------:R-:W-:Y:S01]  /*6d60*/  FMUL R23, R47, R23 ;  /* 0x000000172f177220 */ /* 0x000fe20000400000 */
[C---:B------:R-:W-:Y:S01]  /*6d70*/  FFMA R17, R49.reuse, R2, R17 ;  /* 0x0000000231117223 */ /* 0x040fe20000000011 */
[C---:B------:R-:W-:Y:S01]  /*6d80*/  SHF.L.U32 R2, R70.reuse, 0x10, RZ ;  /* 0x0000001046027819 */ /* 0x040fe200000006ff */
[----:B------:R-:W-:Y:S01]  /*6d90*/  FFMA R18, R49, R3, R18 ;  /* 0x0000000331127223 */ /* 0x000fe20000000012 */
[----:B------:R-:W-:Y:S01]  /*6da0*/  SHF.L.U32 R3, R71, 0x10, RZ ;  /* 0x0000001047037819 */ /* 0x000fe200000006ff */
[----:B------:R-:W-:Y:S01]  /*6db0*/  FFMA R23, R49, R0, R23 ;  /* 0x0000000031177223 */ /* 0x000fe20000000017 */
[----:B------:R-:W-:Y:S01]  /*6dc0*/  LOP3.LUT R0, R70, 0xffff0000, RZ, 0xc0, !PT ;  /* 0xffff000046007812 */ /* 0x000fe200078ec0ff */
[----:B------:R-:W-:Y:S01]  /*6dd0*/  FMUL R21, R47, R25 ;  /* 0x000000192f157220 */ /* 0x000fe20000400000 */
[----:B------:R-:W-:Y:S01]  /*6de0*/  F2FP.BF16.F32.PACK_AB R16, R17, R16 ;  /* 0x000000101110723e */ /* 0x000fe200000010ff */
[----:B------:R-:W-:Y:S01]  /*6df0*/  FMUL R22, R47, R26 ;  /* 0x0000001a2f167220 */ /* 0x000fe20000400000 */
[----:B------:R-:W-:Y:S01]  /*6e00*/  F2FP.BF16.F32.PACK_AB R17, R23, R18 ;  /* 0x000000121711723e */ /* 0x000fe200000010ff */
[C---:B------:R-:W-:Y:S01]  /*6e10*/  FFMA R20, R49.reuse, R2, R20 ;  /* 0x0000000231147223 */ /* 0x040fe20000000014 */
[C---:B------:R-:W-:Y:S01]  /*6e20*/  SHF.L.U32 R2, R76.reuse, 0x10, RZ ;  /* 0x000000104c027819 */ /* 0x040fe200000006ff */
[----:B------:R1:W-:Y:S01]  /*6e30*/  STSM.16.M88.4 [R107+0x2400], R52 ;  /* 0x002400346b007844 */ /* 0x0003e20000000200 */
[----:B------:R-:W-:Y:S01]  /*6e40*/  FFMA R21, R49, R0, R21 ;  /* 0x0000000031157223 */ /* 0x000fe20000000015 */
[----:B------:R-:W-:Y:S01]  /*6e50*/  LOP3.LUT R0, R71, 0xffff0000, RZ, 0xc0, !PT ;  /* 0xffff000047007812 */ /* 0x000fe200078ec0ff */
[----:B------:R-:W-:Y:S01]  /*6e60*/  FFMA R22, R49, R3, R22 ;  /* 0x0000000331167223 */ /* 0x000fe20000000016 */
[----:B------:R-:W-:Y:S04]  /*6e70*/  LOP3.LUT R3, R76, 0xffff0000, RZ, 0xc0, !PT ;  /* 0xffff00004c037812 */ /* 0x000fe800078ec0ff */
[----:B------:R1:W-:Y:S01]  /*6e80*/  STSM.16.M88.4 [R106+0x2400], R8 ;  /* 0x002400086a007844 */ /* 0x0003e20000000200 */
[----:B------:R-:W-:Y:S01]  /*6e90*/  F2FP.BF16.F32.PACK_AB R18, R21, R20 ;  /* 0x000000141512723e */ /* 0x000fe200000010ff */
[C---:B------:R-:W-:Y:S01]  /*6ea0*/  FMUL R27, R47.reuse, R27 ;  /* 0x0000001b2f1b7220 */ /* 0x040fe20000400000 */
[C---:B------:R-:W-:Y:S01]  /*6eb0*/  FMUL R25, R47.reuse, R29 ;  /* 0x0000001d2f197220 */ /* 0x040fe20000400000 */
[C---:B------:R-:W-:Y:S01]  /*6ec0*/  FMUL R26, R47.reuse, R30 ;  /* 0x0000001e2f1a7220 */ /* 0x040fe20000400000 */
[----:B------:R-:W-:Y:S01]  /*6ed0*/  FMUL R31, R47, R31 ;  /* 0x0000001f2f1f7220 */ /* 0x000fe20000400000 */
[----:B------:R-:W-:Y:S01]  /*6ee0*/  FFMA R27, R49, R0, R27 ;  /* 0x00000000311b7223 */ /* 0x000fe2000000001b */
[----:B------:R-:W-:Y:S01]  /*6ef0*/  LOP3.LUT R0, R77, 0xffff0000, RZ, 0xc0, !PT ;  /* 0xffff00004d007812 */ /* 0x000fe200078ec0ff */
[C---:B------:R-:W-:Y:S01]  /*6f00*/  FFMA R24, R49.reuse, R2, R24 ;  /* 0x0000000231187223 */ /* 0x040fe20000000018 */
[C---:B------:R-:W-:Y:S01]  /*6f10*/  FFMA R25, R49.reuse, R3, R25 ;  /* 0x0000000331197223 */ /* 0x040fe20000000019 */
[C---:B------:R-:W-:Y:S01]  /*6f20*/  SHF.L.U32 R2, R78.reuse, 0x10, RZ ;  /* 0x000000104e027819 */ /* 0x040fe200000006ff */
[----:B------:R-:W-:Y:S01]  /*6f30*/  FFMA R26, R49, R4, R26 ;  /* 0x00000004311a7223 */ /* 0x000fe2000000001a */
[----:B------:R-:W-:Y:S01]  /*6f40*/  LOP3.LUT R3, R78, 0xffff0000, RZ, 0xc0, !PT ;  /* 0xffff00004e037812 */ /* 0x000fe200078ec0ff */
[----:B------:R-:W-:Y:S01]  /*6f50*/  FMUL R29, R47, R33 ;  /* 0x000000212f1d7220 */ /* 0x000fe20000400000 */
[----:B------:R-:W-:Y:S01]  /*6f60*/  SHF.L.U32 R4, R79, 0x10, RZ ;  /* 0x000000104f047819 */ /* 0x000fe200000006ff */
[----:B------:R-:W-:Y:S01]  /*6f70*/  FMUL R30, R47, R34 ;  /* 0x000000222f1e7220 */ /* 0x000fe20000400000 */
[----:B------:R-:W-:Y:S01]  /*6f80*/  FFMA R31, R49, R0, R31 ;  /* 0x00000000311f7223 */ /* 0x000fe2000000001f */
[----:B------:R-:W-:Y:S01]  /*6f90*/  FMUL R35, R47, R35 ;  /* 0x000000232f237220 */ /* 0x000fe20000400000 */
[C---:B------:R-:W-:Y:S01]  /*6fa0*/  FFMA R28, R49.reuse, R2, R28 ;  /* 0x00000002311c7223 */ /* 0x040fe2000000001c */
[C---:B------:R-:W-:Y:S01]  /*6fb0*/  FFMA R29, R49.reuse, R3, R29 ;  /* 0x00000003311d7223 */ /* 0x040fe2000000001d */
[C---:B------:R-:W-:Y:S01]  /*6fc0*/  FFMA R30, R49.reuse, R4, R30 ;  /* 0x00000004311e7223 */ /* 0x040fe2000000001e */
[----:B------:R-:W-:Y:S01]  /*6fd0*/  FFMA R35, R49, R5, R35 ;  /* 0x0000000531237223 */ /* 0x000fe20000000023 */
[----:B------:R-:W-:Y:S02]  /*6fe0*/  F2FP.BF16.F32.PACK_AB R19, R27, R22 ;  /* 0x000000161b13723e */ /* 0x000fe400000010ff */
[----:B------:R-:W-:Y:S02]  /*6ff0*/  F2FP.BF16.F32.PACK_AB R24, R25, R24 ;  /* 0x000000181918723e */ /* 0x000fe400000010ff */
[----:B------:R-:W-:Y:S01]  /*7000*/  F2FP.BF16.F32.PACK_AB R25, R31, R26 ;  /* 0x0000001a1f19723e */ /* 0x000fe200000010ff */
[----:B------:R1:W-:Y:S01]  /*7010*/  STSM.16.M88.4 [R108+0x2000], R16 ;  /* 0x002000106c007844 */ /* 0x0003e20000000200 */
[----:B------:R-:W-:Y:S02]  /*7020*/  F2FP.BF16.F32.PACK_AB R26, R29, R28 ;  /* 0x0000001c1d1a723e */ /* 0x000fe400000010ff */
[----:B------:R-:W-:Y:S02]  /*7030*/  F2FP.BF16.F32.PACK_AB R27, R35, R30 ;  /* 0x0000001e231b723e */ /* 0x000fe400000010ff */
[----:B------:R-:W-:Y:S02]  /*7040*/  LEA R0, R65, UR48, 0x3 ;  /* 0x0000003041007c11 */ /* 0x000fe4000f8e18ff */
[----:B------:R-:W-:Y:S01]  /*7050*/  @P6 SHF.L.U32 R2, R98, 0x1f, RZ ;  /* 0x0000001f62026819 */ /* 0x000fe200000006ff */
[----:B------:R1:W-:Y:S01]  /*7060*/  STSM.16.M88.4 [R109+0x2000], R24 ;  /* 0x002000186d007844 */ /* 0x0003e20000000200 */
        /* <DEDUP_REMOVED lines=8> */
[----:B------:R-:W-:Y:S02]  /*70f0*/  UIADD3 UR8, UP0, UPT, UR52, 0x680, URZ ;  /* 0x0000068034087890 */ /* 0x000fe4000ff1e0ff */
[----:B------:R-:W-:Y:S02]  /*7100*/  UIADD3 UR5, UPT, UPT, UR41, 0x40, URZ ;  /* 0x0000004029057890 */ /* 0x000fe4000fffe0ff */
[----:B------:R-:W-:Y:S02]  /*7110*/  UIADD3 UR4, UPT, UPT, UR48, 0x2400, URZ ;  /* 0x0000240030047890 */ /* 0x000fe4000fffe0ff */
[----:B------:R-:W-:Y:S01]  /*7120*/  UIADD3.X UR9, UPT, UPT, URZ, UR53, URZ, UP0, !UPT ;  /* 0x00000035ff097290 */ /* 0x000fe200087fe4ff */
[----:B------:R-:W-:Y:S01]  /*7130*/  UMOV UR6, UR42 ;  /* 0x0000002a00067c82 */ /* 0x000fe20008000000 */
[----:B------:R-:W-:Y:S07]  /*7140*/  UMOV UR7, UR36 ;  /* 0x0000002400077c82 */ /* 0x000fee0008000000 */
[----:B------:R2:W-:Y:S01]  /*7150*/  UTMASTG.3D [UR4], [UR8] ;  /* 0x00000004080073b5 */ /* 0x0005e20008010000 */
[----:B------:R0:W-:Y:S01]  /*7160*/  UTMACMDFLUSH ;  /* 0x00000000000079b7 */ /* 0x0001e20000000000 */
[----:B--2---:R-:W-:Y:S04]  /*7170*/  DEPBAR.LE SB0, 0x1 ;  /* 0x000080400000791a */ /* 0x004fe80000000000 */
.L_x_108:
[----:B------:R-:W-:Y:S05]  /*7180*/  BSYNC.RECONVERGENT B0 ;  /* 0x0000000000007941 */ /* 0x000fea0003800200 */
.L_x_107:
[----:B------:R-:W-:Y:S01]  /*7190*/  BAR.SYNC.DEFER_BLOCKING 0x1, 0x80 ;  /* 0x0042000000007b1d */ /* 0x000fe20000010000 */
[----:B------:R-:W-:Y:S04]  /*71a0*/  UIADD3 UR40, UPT, UPT, UR51, 0x1, URZ ;  /* 0x0000000133287890 */ /* 0x000fe8000fffe0ff */
[----:B------:R-:W-:Y:S04]  /*71b0*/  UISETP.NE.AND UP0, UPT, UR40, 0x4, UPT ;  /* 0x000000042800788c */ /* 0x000fe8000bf05270 */
[----:B------:R-:W-:Y:S01]  /*71c0*/  USEL UR40, UR40, URZ, UP0 ;  /* 0x000000ff28287287 */ /* 0x000fe20008000000 */
[----:B------:R2:W-:Y:S01]  /*71d0*/  @P6 SYNCS.ARRIVE.TRANS64.RED.A1T0 RZ, [R74+URZ], RZ ;  /* 0x000000ff4aff69a7 */ /* 0x0005e200081004ff */
[----:B------:R-:W-:Y:S01]  /*71e0*/  BSSY B1, `(.L_x_109) ;  /* 0x0000018000017945 */ /* 0x000fe20003800000 */
[----:B------:R-:W3:Y:S02]  /*71f0*/  @P6 SYNCS.PHASECHK.TRANS64.TRYWAIT P0, [R0+URZ+0x40], R2 ;  /* 0x00004002000065a7 */ /* 0x000ee400080011ff */
[----:B---3--:R-:W-:Y:S01]  /*7200*/  @P6 SEL R67, RZ, 0x1, !P0 ;  /* 0x00000001ff436807 */ /* 0x008fe20004000000 */
[----:B--2---:R-:W-:Y:S06]  /*7210*/  @!P6 BRA `(.L_x_110) ;  /* 0x000000000050e947 */ /* 0x004fec0003800000 */
        /* <DEDUP_REMOVED lines=8> */
[----:B------:R-:W-:Y:S04]  /*72a0*/  SHF.L.U32 R5, R98, 0x1f, RZ ;  /* 0x0000001f62057819 */ /* 0x000fe800000006ff */
[----:B------:R-:W2:Y:S02]  /*72b0*/  SYNCS.PHASECHK.TRANS64.TRYWAIT P0, [R0+URZ+0x40], R5 ;  /* 0x00004005000075a7 */ /* 0x000ea400080011ff */
[----:B--2---:R-:W-:Y:S05]  /*72c0*/  @!P0 BRA `(.L_x_113) ;  /* 0x0000002400708947 */ /* 0x004fea0003800000 */
.L_x_112:
[----:B------:R-:W-:Y:S05]  /*72d0*/  BSYNC B0 ;  /* 0x0000000000007941 */ /* 0x000fea0003800000 */
.L_x_111:
[----:B------:R-:W-:Y:S02]  /*72e0*/  ISETP.NE.AND P0, PT, R72, RZ, PT ;  /* 0x000000ff4800720c */ /* 0x000fe40003f05270 */
[----:B------:R-:W-:Y:S11]  /*72f0*/  IADD3 R65, PT, PT, R65, 0x1, RZ ;  /* 0x0000000141417810 */ /* 0x000ff60007ffe0ff */
[----:B--2---:R-:W-:Y:S01]  /*7300*/  @P0 IMAD.IADD R0, R99, 0x1, R2 ;  /* 0x0000000163000824 */ /* 0x004fe200078e0202 */
[----:B------:R-:W-:Y:S05]  /*7310*/  @P0 WARPSYNC.ALL ;  /* 0x0000000000000948 */ /* 0x000fea0003800000 */
[----:B------:R2:W3:Y:S04]  /*7320*/  @P0 LDSM.16.M88.4 R56, [R4+UR48+0x400] ;  /* 0x000400300438083b */ /* 0x0004e80008000200 */
[----:B------:R2:W4:Y:S04]  /*7330*/  @P0 LDSM.16.M88.4 R60, [R3+0x400] ;  /* 0x00040000033c083b */ /* 0x0005280000000200 */
[----:B------:R2:W1:Y:S04]  /*7340*/  @P0 LDSM.16.M88.4 R68, [R2+0x400] ;  /* 0x000400000244083b */ /* 0x0004680000000200 */
[----:B------:R2:W1:Y:S02]  /*7350*/  @P0 LDSM.16.M88.4 R76, [R0+0x400] ;  /* 0x00040000004c083b */ /* 0x0004640000000200 */
.L_x_110:
[----:B------:R-:W-:Y:S05]  /*7360*/  BSYNC B1 ;  /* 0x0000000000017941 */ /* 0x000fea0003800000 */
.L_x_109:
[----:B--2---:R-:W-:Y:S05]  /*7370*/  VIADD R0, R48, 0x80 ;  /* 0x0000008030007836 */ /* 0x004fea0000000000 */
        /* <DEDUP_REMOVED lines=20> */
.L_x_114:
[----:B------:R-:W-:Y:S01]  /*74c0*/  ISETP.NE.AND P6, PT, R105, RZ, PT ;  /* 0x000000ff6900720c */ /* 0x000fe20003fc5270 */
[----:B------:R-:W-:Y:S05]  /*74d0*/  WARPSYNC.ALL ;  /* 0x0000000000007948 */ /* 0x000fea0003800000 */
[----:B------:R-:W-:Y:S01]  /*74e0*/  R2UR UR4, R48 ;  /* 0x00000000300472ca */ /* 0x000fe200000e0000 */
[----:B------:R-:W-:Y:S01]  /*74f0*/  BSSY.RECONVERGENT B0, `(.L_x_115) ;  /* 0x000008f000007945 */ /* 0x000fe20003800200 */
[----:B------:R-:W-:Y:S02]  /*7500*/  MOV R50, UR40 ;  /* 0x0000002800327c02 */ /* 0x000fe40008000f00 */
[----:B---3--:R-:W-:Y:S02]  /*7510*/  SHF.L.U32 R3, R56, 0x10, RZ ;  /* 0x0000001038037819 */ /* 0x008fe400000006ff */
        /* <DEDUP_REMOVED lines=33> */
[C---:B----4-:R-:W-:Y:S01]  /*7730*/  SHF.L.U32 R0, R60.reuse, 0x10, RZ ;  /* 0x000000103c007819 */ /* 0x050fe200000006ff */
        /* <DEDUP_REMOVED lines=106> */
.L_x_116:
[----:B------:R-:W-:Y:S05]  /*7de0*/  BSYNC.RECONVERGENT B0 ;  /* 0x0000000000007941 */ /* 0x000fea0003800200 */
.L_x_115:
        /* <DEDUP_REMOVED lines=20> */
.L_x_120:
[----:B------:R-:W-:Y:S05]  /*7f30*/  BSYNC B0 ;  /* 0x0000000000007941 */ /* 0x000fea0003800000 */
.L_x_119:
[----:B------:R-:W-:Y:S11]  /*7f40*/  ISETP.NE.AND P0, PT, R72, RZ, PT ;  /* 0x000000ff4800720c */ /* 0x000ff60003f05270 */
[----:B------:R-:W-:Y:S02]  /*7f50*/  @!UPT UIADD3 URZ, UPT, UPT, URZ, URZ, URZ ;  /* 0x000000fffffff290 */ /* 0x000fe4000fffe0ff */
[----:B--2---:R-:W-:Y:S01]  /*7f60*/  @P0 IADD3 R0, PT, PT, R99, R73, RZ ;  /* 0x0000004963000210 */ /* 0x004fe20007ffe0ff */
[----:B------:R-:W-:Y:S05]  /*7f70*/  @P0 WARPSYNC.ALL ;  /* 0x0000000000000948 */ /* 0x000fea0003800000 */
[----:B------:R2:W3:Y:S04]  /*7f80*/  @P0 LDSM.16.M88.4 R56, [R65+UR48+0x400] ;  /* 0x000400304138083b */ /* 0x0004e80008000200 */
[----:B------:R2:W4:Y:S04]  /*7f90*/  @P0 LDSM.16.M88.4 R60, [R3+0x400] ;  /* 0x00040000033c083b */ /* 0x0005280000000200 */
[----:B------:R2:W1:Y:S04]  /*7fa0*/  @P0 LDSM.16.M88.4 R68, [R73+0x400] ;  /* 0x000400004944083b */ /* 0x0004680000000200 */
[----:B------:R2:W1:Y:S02]  /*7fb0*/  @P0 LDSM.16.M88.4 R76, [R0+0x400] ;  /* 0x00040000004c083b */ /* 0x0004640000000200 */
.L_x_118:
[----:B------:R-:W-:Y:S05]  /*7fc0*/  BSYNC B1 ;  /* 0x0000000000017941 */ /* 0x000fea0003800000 */
.L_x_117:
        /* <DEDUP_REMOVED lines=21> */
.L_x_122:
[----:B------:R-:W-:Y:S01]  /*8120*/  ISETP.NE.AND P0, PT, R101, RZ, PT ;  /* 0x000000ff6500720c */ /* 0x000fe20003f05270 */
[----:B------:R-:W-:Y:S05]  /*8130*/  WARPSYNC.ALL ;  /* 0x0000000000007948 */ /* 0x000fea0003800000 */
[----:B------:R-:W-:Y:S01]  /*8140*/  R2UR UR4, R48 ;  /* 0x00000000300472ca */ /* 0x000fe200000e0000 */
[----:B------:R-:W-:Y:S01]  /*8150*/  BSSY.RECONVERGENT B0, `(.L_x_123) ;  /* 0x000008c000007945 */ /* 0x000fe20003800200 */
[C---:B---3--:R-:W-:Y:S02]  /*8160*/  SHF.L.U32 R0, R56.reuse, 0x10, RZ ;  /* 0x0000001038007819 */ /* 0x048fe400000006ff */
[----:B------:R-:W-:Y:S02]  /*8170*/  LOP3.LUT R2, R56, 0xffff0000, RZ, 0xc0, !PT ;  /* 0xffff000038027812 */ /* 0x000fe400078ec0ff */
[C---:B------:R-:W-:Y:S02]  /*8180*/  SHF.L.U32 R3, R57.reuse, 0x10, RZ ;  /* 0x0000001039037819 */ /* 0x040fe400000006ff */
[----:B------:R-:W-:Y:S02]  /*8190*/  LOP3.LUT R48, R57, 0xffff0000, RZ, 0xc0, !PT ;  /* 0xffff000039307812 */ /* 0x000fe400078ec0ff */
[C---:B------:R-:W-:Y:S02]  /*81a0*/  SHF.L.U32 R50, R58.reuse, 0x10, RZ ;  /* 0x000000103a327819 */ /* 0x040fe400000006ff */
[----:B------:R-:W-:Y:S01]  /*81b0*/  LOP3.LUT R51, R58, 0xffff0000, RZ, 0xc0, !PT ;  /* 0xffff00003a337812 */ /* 0x000fe200078ec0ff */
[----:B-1----:R-:W1:Y:S01]  /*81c0*/  LDTM.16dp256bit.x8 R4, tmem[UR4+0xc0] ;  /* 0x0000c004000479ee */ /* 0x002e6200081a0000 */
[C---:B------:R-:W-:Y:S01]  /*81d0*/  SHF.L.U32 R52, R59.reuse, 0x10, RZ ;  /* 0x000000103b347819 */ /* 0x040fe200000006ff */
[----:B------:R-:W-:Y:S01]  /*81e0*/  NOP ;  /* 0x0000000000007918 */ /* 0x000fe20000000000 */
[----:B------:R-:W-:Y:S02]  /*81f0*/  LOP3.LUT R53, R59, 0xffff0000, RZ, 0xc0, !PT ;  /* 0xffff00003b357812 */ /* 0x000fe400078ec0ff */
[----:B------:R-:W-:Y:S02]  /*8200*/  R2UR UR5, R64 ;  /* 0x00000000400572ca */ /* 0x000fe400000e0000 */
[C---:B----4-:R-:W-:Y:S02]  /*8210*/  SHF.L.U32 R54, R60.reuse, 0x10, RZ ;  /* 0x000000103c367819 */ /* 0x050fe400000006ff */
[----:B------:R-:W-:Y:S02]  /*8220*/  LOP3.LUT R55, R60, 0xffff0000, RZ, 0xc0, !PT ;  /* 0xffff00003c377812 */ /* 0x000fe400078ec0ff */
[C---:B------:R-:W-:Y:S02]  /*8230*/  SHF.L.U32 R56, R61.reuse, 0x10, RZ ;  /* 0x000000103d387819 */ /* 0x040fe400000006ff */
[----:B------:R-:W-:Y:S02]  /*8240*/  LOP3.LUT R57, R61, 0xffff0000, RZ, 0xc0, !PT ;  /* 0xffff00003d397812 */ /* 0x000fe400078ec0ff */
[C---:B------:R-:W-:Y:S02]  /*8250*/  SHF.L.U32 R58, R62.reuse, 0x10, RZ ;  /* 0x000000103e3a7819 */ /* 0x040fe400000006ff */
[----:B------:R-:W-:Y:S01]  /*8260*/  LOP3.LUT R59, R62, 0xffff0000, RZ, 0xc0, !PT ;  /* 0xffff00003e3b7812 */ /* 0x000fe200078ec0ff */
[----:B------:R-:W-:Y:S01]  /*8270*/  UIADD3 UR5, UPT, UPT, UR5, 0xd0, URZ ;  /* 0x000000d005057890 */ /* 0x000fe2000fffe0ff */
[C---:B------:R-:W-:Y:S02]  /*8280*/  SHF.L.U32 R60, R63.reuse, 0x10, RZ ;  /* 0x000000103f3c7819 */ /* 0x040fe400000006ff */
[----:B------:R-:W-:Y:S01]  /*8290*/  LOP3.LUT R61, R63, 0xffff0000, RZ, 0xc0, !PT ;  /* 0xffff00003f3d7812 */ /* 0x000fe200078ec0ff */
[----:B------:R-:W-:Y:S01]  /*82a0*/  UPRMT UR5, UR37, 0x654, UR5 ;  /* 0x0000065425057896 */ /* 0x000fe20008000005 */
[C---:B------:R-:W-:Y:S01]  /*82b0*/  SHF.L.U32 R62, R68.reuse, 0x10, RZ ;  /* 0x00000010443e7819 */ /* 0x040fe200000006ff */
[C---:B-1----:R-:W-:Y:S01]  /*82c0*/  FMUL R4, R47.reuse, R4 ;  /* 0x000000042f047220 */ /* 0x042fe20000400000 */
[C---:B------:R-:W-:Y:S01]  /*82d0*/  FMUL R5, R47.reuse, R5 ;  /* 0x000000052f057220 */ /* 0x040fe20000400000 */
[----:B------:R-:W-:Y:S01]  /*82e0*/  FMUL R6, R47, R6 ;  /* 0x000000062f067220 */ /* 0x000fe20000400000 */
[----:B------:R-:W-:Y:S01]  /*82f0*/  LOP3.LUT R63, R68, 0xffff0000, RZ, 0xc0, !PT ;  /* 0xffff0000443f7812 */ /* 0x000fe200078ec0ff */
[C---:B------:R-:W-:Y:S01]  /*8300*/  FFMA R4, R49.reuse, R0, R4 ;  /* 0x0000000031047223 */ /* 0x040fe20000000004 */
[----:B------:R-:W-:Y:S01]  /*8310*/  FFMA R5, R49, R2, R5 ;  /* 0x0000000231057223 */ /* 0x000fe20000000005 */
[----:B------:R-:W-:Y:S01]  /*8320*/  SHF.L.U32 R64, R69, 0x10, RZ ;  /* 0x0000001045407819 */ /* 0x000fe200000006ff */
[----:B------:R-:W-:Y:S01]  /*8330*/  SYNCS.ARRIVE.TRANS64.RED.A1T0 RZ, [UR5], RZ ;  /* 0x000000ffffff79a7 */ /* 0x000fe20008100405 */
[----:B------:R-:W-:Y:S01]  /*8340*/  FFMA R6, R49, R3, R6 ;  /* 0x0000000331067223 */ /* 0x000fe20000000006 */
[----:B------:R-:W-:Y:S01]  /*8350*/  FMUL R7, R47, R7 ;  /* 0x000000072f077220 */ /* 0x000fe20000400000 */
[----:B------:R-:W-:Y:S01]  /*8360*/  LOP3.LUT R65, R69, 0xffff0000, RZ, 0xc0, !PT ;  /* 0xffff000045417812 */ /* 0x000fe200078ec0ff */
[----:B------:R-:W-:Y:S01]  /*8370*/  FMUL R8, R47, R8 ;  /* 0x000000082f087220 */ /* 0x000fe20000400000 */
[----:B------:R-:W-:Y:S01]  /*8380*/  F2FP.BF16.F32.PACK_AB R4, R5, R4 ;  /* 0x000000040504723e */ /* 0x000fe200000010ff */
[----:B------:R-:W-:Y:S01]  /*8390*/  FFMA R7, R49, R48, R7 ;  /* 0x0000003031077223 */ /* 0x000fe20000000007 */
[----:B------:R-:W-:Y:S01]  /*83a0*/  FMUL R9, R47, R9 ;  /* 0x000000092f097220 */ /* 0x000fe20000400000 */
[----:B------:R-:W-:Y:S01]  /*83b0*/  FFMA R8, R49, R50, R8 ;  /* 0x0000003231087223 */ /* 0x000fe20000000008 */
[C---:B------:R-:W-:Y:S01]  /*83c0*/  SHF.L.U32 R66, R70.reuse, 0x10, RZ ;  /* 0x0000001046427819 */ /* 0x040fe200000006ff */
[----:B------:R-:W-:Y:S01]  /*83d0*/  FMUL R0, R47, R10 ;  /* 0x0000000a2f007220 */ /* 0x000fe20000400000 */
[----:B------:R-:W-:Y:S01]  /*83e0*/  F2FP.BF16.F32.PACK_AB R5, R7, R6 ;  /* 0x000000060705723e */ /* 0x000fe200000010ff */
[----:B------:R-:W-:Y:S01]  /*83f0*/  FFMA R9, R49, R51, R9 ;  /* 0x0000003331097223 */ /* 0x000fe20000000009 */
[----:B------:R-:W-:Y:S01]  /*8400*/  FMUL R2, R47, R11 ;  /* 0x0000000b2f027220 */ /* 0x000fe20000400000 */
[----:B------:R-:W-:Y:S01]  /*8410*/  FFMA R0, R49, R52, R0 ;  /* 0x0000003431007223 */ /* 0x000fe20000000000 */
[----:B------:R-:W-:Y:S01]  /*8420*/  LOP3.LUT R67, R70, 0xffff0000, RZ, 0xc0, !PT ;  /* 0xffff000046437812 */ /* 0x000fe200078ec0ff */
[----:B------:R-:W-:Y:S01]  /*8430*/  FMUL R3, R47, R12 ;  /* 0x0000000c2f037220 */ /* 0x000fe20000400000 */
[----:B------:R-:W-:Y:S01]  /*8440*/  F2FP.BF16.F32.PACK_AB R6, R9, R8 ;  /* 0x000000080906723e */ /* 0x000fe200000010ff */
[----:B------:R-:W-:Y:S01]  /*8450*/  FFMA R2, R49, R53, R2 ;  /* 0x0000003531027223 */ /* 0x000fe20000000002 */
[----:B------:R-:W-:Y:S01]  /*8460*/  FMUL R10, R47, R13 ;  /* 0x0000000d2f0a7220 */ /* 0x000fe20000400000 */
[----:B------:R-:W-:Y:S01]  /*8470*/  FFMA R3, R49, R54, R3 ;  /* 0x0000003631037223 */ /* 0x000fe20000000003 */
[----:B------:R-:W-:Y:S01]  /*8480*/  SHF.L.U32 R68, R71, 0x10, RZ ;  /* 0x0000001047447819 */ /* 0x000fe200000006ff */
[----:B------:R-:W-:Y:S01]  /*8490*/  FMUL R11, R47, R14 ;  /* 0x0000000e2f0b7220 */ /* 0x000fe20000400000 */
[----:B------:R-:W-:Y:S01]  /*84a0*/  F2FP.BF16.F32.PACK_AB R7, R2, R0 ;  /* 0x000000000207723e */ /* 0x000fe200000010ff */
[----:B------:R-:W-:Y:S01]  /*84b0*/  FFMA R10, R49, R55, R10 ;  /* 0x00000037310a7223 */ /* 0x000fe2000000000a */
[----:B------:R-:W-:Y:S01]  /*84c0*/  FMUL R15, R47, R15 ;  /* 0x0000000f2f0f7220 */ /* 0x000fe20000400000 */
[----:B------:R-:W-:Y:S01]  /*84d0*/  FFMA R11, R49, R56, R11 ;  /* 0x00000038310b7223 */ /* 0x000fe2000000000b */
[----:B------:R-:W-:Y:S01]  /*84e0*/  LOP3.LUT R69, R71, 0xffff0000, RZ, 0xc0, !PT ;  /* 0xffff000047457812 */ /* 0x000fe200078ec0ff */
[----:B------:R1:W-:Y:S01]  /*84f0*/  STSM.16.M88.4 [R107+0x6400], R4 ;  /* 0x006400046b007844 */ /* 0x0003e20000000200 */
[----:B------:R-:W-:Y:S01]  /*8500*/  F2FP.BF16.F32.PACK_AB R8, R10, R3 ;  /* 0x000000030a08723e */ /* 0x000fe200000010ff */
[----:B------:R-:W-:Y:S01]  /*8510*/  FFMA R15, R49, R57, R15 ;  /* 0x00000039310f7223 */ /* 0x000fe2000000000f */
[C---:B------:R-:W-:Y:S01]  /*8520*/  FMUL R12, R47.reuse, R16 ;  /* 0x000000102f0c7220 */ /* 0x040fe20000400000 */
[C---:B------:R-:W-:Y:S01]  /*8530*/  FMUL R13, R47.reuse, R17 ;  /* 0x000000112f0d7220 */ /* 0x040fe20000400000 */
[----:B------:R-:W-:Y:S01]  /*8540*/  FMUL R14, R47, R18 ;  /* 0x000000122f0e7220 */ /* 0x000fe20000400000 */
[C---:B------:R-:W-:Y:S01]  /*8550*/  SHF.L.U32 R70, R76.reuse, 0x10, RZ ;  /* 0x000000104c467819 */ /* 0x040fe200000006ff */
[----:B------:R-:W-:Y:S01]  /*8560*/  FFMA R12, R49, R58, R12 ;  /* 0x0000003a310c7223 */ /* 0x000fe2000000000c */
[----:B------:R-:W-:Y:S01]  /*8570*/  F2FP.BF16.F32.PACK_AB R9, R15, R11 ;  /* 0x0000000b0f09723e */ /* 0x000fe200000010ff */
[C---:B------:R-:W-:Y:S01]  /*8580*/  FFMA R13, R49.reuse, R59, R13 ;  /* 0x0000003b310d7223 */ /* 0x040fe2000000000d */
[----:B------:R-:W-:Y:S01]  /*8590*/  FFMA R14, R49, R60, R14 ;  /* 0x0000003c310e7223 */ /* 0x000fe2000000000e */
[C---:B------:R-:W-:Y:S01]  /*85a0*/  FMUL R19, R47.reuse, R19 ;  /* 0x000000132f137220 */ /* 0x040fe20000400000 */
        /* <DEDUP_REMOVED lines=22> */
[----:B------:R-:W-:Y:S01]  /*8710*/  FFMA R21, R49, R67, R21 ;  /* 0x0000004331157223 */ /* 0x000fe20000000015 */
[C---:B------:R-:W-:Y:S01]  /*8720*/  FMUL R27, R47.reuse, R27 ;  /* 0x0000001b2f1b7220 */ /* 0x040fe20000400000 */
[C---:B------:R-:W-:Y:S01]  /*8730*/  FMUL R24, R47.reuse, R28 ;  /* 0x0000001c2f187220 */ /* 0x040fe20000400000 */
[----:B------:R-:W-:Y:S01]  /*8740*/  FMUL R25, R47, R29 ;  /* 0x0000001d2f197220 */ /* 0x000fe20000400000 */
[----:B------:R-:W-:Y:S01]  /*8750*/  FFMA R22, R49, R68, R22 ;  /* 0x0000004431167223 */ /* 0x000fe20000000016 */
[----:B------:R-:W-:Y:S01]  /*8760*/  FMUL R26, R47, R30 ;  /* 0x0000001e2f1a7220 */ /* 0x000fe20000400000 */
[----:B------:R-:W-:Y:S01]  /*8770*/  FFMA R27, R49, R69, R27 ;  /* 0x00000045311b7223 */ /* 0x000fe2000000001b */
[----:B------:R-:W-:Y:S01]  /*8780*/  FMUL R31, R47, R31 ;  /* 0x0000001f2f1f7220 */ /* 0x000fe20000400000 */
[----:B------:R-:W-:Y:S01]  /*8790*/  FFMA R24, R49, R70, R24 ;  /* 0x0000004631187223 */ /* 0x000fe20000000018 */
[----:B------:R-:W-:Y:S01]  /*87a0*/  LOP3.LUT R75, R78, 0xffff0000, RZ, 0xc0, !PT ;  /* 0xffff00004e4b7812 */ /* 0x000fe200078ec0ff */
[----:B------:R-:W-:Y:S01]  /*87b0*/  FMUL R28, R47, R32 ;  /* 0x000000202f1c7220 */ /* 0x000fe20000400000 */
[----:B------:R-:W-:Y:S01]  /*87c0*/  FFMA R25, R49, R71, R25 ;  /* 0x0000004731197223 */ /* 0x000fe20000000019 */
[----:B------:R-:W-:Y:S01]  /*87d0*/  SHF.L.U32 R76, R79, 0x10, RZ ;  /* 0x000000104f4c7819 */ /* 0x000fe200000006ff */
[----:B------:R-:W-:Y:S01]  /*87e0*/  FMUL R29, R47, R33 ;  /* 0x000000212f1d7220 */ /* 0x000fe20000400000 */
[----:B------:R-:W-:Y:S01]  /*87f0*/  FFMA R26, R49, R72, R26 ;  /* 0x00000048311a7223 */ /* 0x000fe2000000001a */
[----:B------:R-:W-:Y:S01]  /*8800*/  LOP3.LUT R77, R79, 0xffff0000, RZ, 0xc0, !PT ;  /* 0xffff00004f4d7812 */ /* 0x000fe200078ec0ff */
        /* <DEDUP_REMOVED lines=9> */
[----:B------:R-:W-:Y:S02]  /*88a0*/  F2FP.BF16.F32.PACK_AB R24, R25, R24 ;  /* 0x000000181918723e */ /* 0x000fe400000010ff */
[----:B------:R-:W-:Y:S01]  /*88b0*/  F2FP.BF16.F32.PACK_AB R25, R31, R26 ;  /* 0x0000001a1f19723e */ /* 0x000fe200000010ff */
[----:B------:R1:W-:Y:S01]  /*88c0*/  STSM.16.M88.4 [R108+0x6000], R16 ;  /* 0x006000106c007844 */ /* 0x0003e20000000200 */
[----:B------:R-:W-:Y:S02]  /*88d0*/  F2FP.BF16.F32.PACK_AB R26, R29, R28 ;  /* 0x0000001c1d1a723e */ /* 0x000fe400000010ff */
[----:B------:R-:W-:Y:S05]  /*88e0*/  F2FP.BF16.F32.PACK_AB R27, R35, R30 ;  /* 0x0000001e231b723e */ /* 0x000fea00000010ff */
        /* <DEDUP_REMOVED lines=18> */
.L_x_124:
[----:B------:R-:W-:Y:S05]  /*8a10*/  BSYNC.RECONVERGENT B0 ;  /* 0x0000000000007941 */ /* 0x000fea0003800200 */
.L_x_123:
[----:B------:R-:W-:Y:S01]  /*8a20*/  BAR.SYNC.DEFER_BLOCKING 0x1, 0x80 ;  /* 0x0042000000007b1d */ /* 0x000fe20000010000 */
[----:B------:R-:W-:Y:S01]  /*8a30*/  UISETP.NE.AND UP0, UPT, UR49, -0x4, UPT ;  /* 0xfffffffc3100788c */ /* 0x000fe2000bf05270 */
[----:B------:R-:W-:Y:S08]  /*8a40*/  IADD3 R45, PT, PT, R45, 0x1, RZ ;  /* 0x000000012d2d7810 */ /* 0x000ff00007ffe0ff */
[----:B------:R-:W-:Y:S05]  /*8a50*/  BRA.U !UP0, `(.L_x_125) ;  /* 0x0000000108287547 */ /* 0x000fea000b800000 */
[----:B------:R-:W-:Y:S01]  /*8a60*/  ISETP.NE.AND P0, PT, R105, RZ, PT ;  /* 0x000000ff6900720c */ /* 0x000fe20003f05270 */
[----:B------:R-:W-:Y:S01]  /*8a70*/  IMAD.U32 R2, RZ, RZ, UR51 ;  /* 0x00000033ff027e24 */ /* 0x000fe2000f8e00ff */
[----:B------:R-:W-:Y:S01]  /*8a80*/  UIADD3 UR51, UPT, UPT, UR51, 0x1, URZ ;  /* 0x0000000133337890 */ /* 0x000fe2000fffe0ff */
[----:B------:R-:W-:Y:S03]  /*8a90*/  IMAD.U32 R0, RZ, RZ, UR37 ;  /* 0x00000025ff007e24 */ /* 0x000fe6000f8e00ff */
[----:B------:R-:W-:Y:S04]  /*8aa0*/  UISETP.NE.AND UP0, UPT, UR51, 0x4, UPT ;  /* 0x000000043300788c */ /* 0x000fe8000bf05270 */
[----:B------:R-:W-:Y:S03]  /*8ab0*/  USEL UR51, UR51, URZ, UP0 ;  /* 0x000000ff33337287 */ /* 0x000fe60008000000 */
[----:B------:R-:W-:Y:S05]  /*8ac0*/  @P0 LEA R2, R2, UR48, 0x3 ;  /* 0x0000003002020c11 */ /* 0x000fea000f8e18ff */
[----:B------:R-:W-:Y:S05]  /*8ad0*/  @P0 VIADD R2, R2, 0x60 ;  /* 0x0000006002020836 */ /* 0x000fea0000000000 */
[----:B------:R-:W-:Y:S04]  /*8ae0*/  @P0 PRMT R0, R0, 0x654, R2 ;  /* 0x0000065400000816 */ /* 0x000fe80000000002 */
[----:B------:R2:W-:Y:S03]  /*8af0*/  @P0 SYNCS.ARRIVE.TRANS64.RED.A1T0 RZ, [R0+URZ], RZ ;  /* 0x000000ff00ff09a7 */ /* 0x0005e600081004ff */
.L_x_125:
[----:B------:R-:W-:Y:S01]  /*8b00*/  ISETP.NE.AND P2, PT, R102, RZ, PT ;  /* 0x000000ff6600720c */ /* 0x000fe20003f45270 */
[----:B------:R-:W-:Y:S01]  /*8b10*/  UIADD3 UR49, UPT, UPT, UR49, 0x4, URZ ;  /* 0x0000000431317890 */ /* 0x000fe2000fffe0ff */
[----:B------:R-:W-:Y:S01]  /*8b20*/  ISETP.NE.AND P0, PT, R104, 0x2, PT ;  /* 0x000000026800780c */ /* 0x000fe20003f05270 */
[----:B------:R-:W-:Y:S01]  /*8b30*/  IMAD.IADD R14, R43, 0x1, R86 ;  /* 0x000000012b0e7824 */ /* 0x000fe200078e0256 */
[----:B------:R-:W-:Y:S01]  /*8b40*/  ISETP.NE.AND P1, PT, R45, 0x4, PT ;  /* 0x000000042d00780c */ /* 0x000fe20003f25270 */
[----:B------:R-:W-:Y:S01]  /*8b50*/  IMAD.IADD R15, R44, 0x1, R87 ;  /* 0x000000012c0f7824 */ /* 0x000fe200078e0257 */
[----:B------:R-:W-:Y:S02]  /*8b60*/  SEL R2, RZ, 0x1, P0 ;  /* 0x00000001ff027807 */ /* 0x000fe40000000000 */
[----:B--2---:R-:W-:Y:S02]  /*8b70*/  SEL R0, RZ, 0x1, P1 ;  /* 0x00000001ff007807 */ /* 0x004fe40000800000 */
[----:B------:R-:W-:Y:S02]  /*8b80*/  LOP3.LUT R96, R96, R2, RZ, 0x3c, !PT ;  /* 0x0000000260607212 */ /* 0x000fe400078e3cff */
[----:B------:R-:W-:Y:S02]  /*8b90*/  LOP3.LUT R97, R97, R0, RZ, 0x3c, !PT ;  /* 0x0000000061617212 */ /* 0x000fe400078e3cff */
[----:B------:R-:W-:Y:S02]  /*8ba0*/  @P2 R2UR UR36, R95 ;  /* 0x000000005f2422ca */ /* 0x000fe400000e0000 */
[----:B------:R-:W-:Y:S02]  /*8bb0*/  SEL R104, R104, RZ, P0 ;  /* 0x000000ff68687207 */ /* 0x000fe40000000000 */
[----:B------:R-:W-:Y:S01]  /*8bc0*/  SEL R45, R45, RZ, P1 ;  /* 0x000000ff2d2d7207 */ /* 0x000fe20000800000 */
[----:B------:R-:W-:Y:S10]  /*8bd0*/  @P2 BRA `(.L_x_126) ;  /* 0xffffffc000082947 */ /* 0x000ff4000383ffff */
[----:B------:R-:W-:-:S09]  /*8be0*/  UISETP.NE.AND UP0, UPT, UR50, URZ, UPT ;  /* 0x000000ff3200728c */ /* 0x000fd2000bf05270 */
[----:B------:R-:W-:Y:S05]  /*8bf0*/  BRA.U !UP0, `(.L_x_127) ;  /* 0x0000000108487547 */ /* 0x000fea000b800000 */
[----:B------:R-:W2:Y:S02]  /*8c00*/  LDCU.64 UR4, c[0x0][0x890] ;  /* 0x00011200ff0477ac */ /* 0x000ea40008000a00 */
[----:B--2---:R-:W-:-:S04]  /*8c10*/  UISETP.NE.U32.AND UP0, UPT, UR4, URZ, UPT ;  /* 0x000000ff0400728c */ /* 0x004fc8000bf05070 */
[----:B------:R-:W-:-:S09]  /*8c20*/  UISETP.NE.AND.EX UP0, UPT, UR5, URZ, UPT, UP0 ;  /* 0x000000ff0500728c */ /* 0x000fd2000bf05300 */
[----:B------:R-:W-:Y:S05]  /*8c30*/  BRA.U UP0, `(.L_x_128) ;  /* 0x00000001000c7547 */ /* 0x000fea000b800000 */
[----:B------:R-:W-:-:S13]  /*8c40*/  FSETP.NEU.AND P0, PT, R49, RZ, PT ;  /* 0x000000ff3100720b */ /* 0x000fda0003f0d000 */
[----:B------:R-:W-:Y:S05]  /*8c50*/  @!P0 EXIT ;  /* 0x000000000000894d */ /* 0x000fea0003800000 */
[----:B------:R-:W-:Y:S05]  /*8c60*/  BRA `(.L_x_127) ;  /* 0x00000000002c7947 */ /* 0x000fea0003800000 */
.L_x_128:
[----:B------:R-:W-:Y:S01]  /*8c70*/  ISETP.NE.AND P0, PT, R103, RZ, PT ;  /* 0x000000ff6700720c */ /* 0x000fe20003f05270 */
[----:B------:R-:W-:-:S12]  /*8c80*/  BSSY.RECONVERGENT B0, `(.L_x_127) ;  /* 0x0000009000007945 */ /* 0x000fd80003800200 */
[----:B------:R-:W-:Y:S05]  /*8c90*/  @P0 BRA `(.L_x_129) ;  /* 0x0000000000140947 */ /* 0x000fea0003800000 */
[----:B------:R-:W2:Y:S02]  /*8ca0*/  LDCU.64 UR4, c[0x0][0x888] ;  /* 0x00011100ff0477ac */ /* 0x000ea40008000a00 */
[----:B--2---:R-:W-:-:S04]  /*8cb0*/  ISETP.NE.U32.AND P0, PT, RZ, UR4, PT ;  /* 0x00000004ff007c0c */ /* 0x004fc8000bf05070 */
[----:B------:R-:W-:-:S13]  /*8cc0*/  ISETP.NE.AND.EX P0, PT, RZ, UR5, PT, P0 ;  /* 0x00000005ff007c0c */ /* 0x000fda000bf05300 */
[----:B------:R-:W-:Y:S05]  /*8cd0*/  @!P0 EXIT ;  /* 0x000000000000894d */ /* 0x000fea0003800000 */
[----:B------:R-:W-:Y:S05]  /*8ce0*/  BRA `(.L_x_130) ;  /* 0x0000000000087947 */ /* 0x000fea0003800000 */
.L_x_129:
[----:B------:R-:W-:-:S13]  /*8cf0*/  FSETP.NEU.AND P0, PT, R49, RZ, PT ;  /* 0x000000ff3100720b */ /* 0x000fda0003f0d000 */
[----:B------:R-:W-:Y:S05]  /*8d00*/  @!P0 EXIT ;  /* 0x000000000000894d */ /* 0x000fea0003800000 */
.L_x_130:
[----:B------:R-:W-:Y:S05]  /*8d10*/  BSYNC.RECONVERGENT B0 ;  /* 0x0000000000007941 */ /* 0x000fea0003800200 */
.L_x_127:
[----:B------:R-:W-:Y:S01]  /*8d20*/  ULEA UR4, UR51, UR48, 0x3 ;  /* 0x0000003033047291 */ /* 0x000fe2000f8e18ff */
[----:B------:R-:W-:-:S04]  /*8d30*/  DEPBAR.LE SB0, 0x0 ;  /* 0x000080000000791a */ /* 0x000fc80000000000 */
[----:B------:R-:W-:-:S04]  /*8d40*/  UIADD3 UR4, UPT, UPT, UR4, 0x60, URZ ;  /* 0x0000006004047890 */ /* 0x000fc8000fffe0ff */
[----:B------:R-:W-:-:S09]  /*8d50*/  UPRMT UR4, UR37, 0x654, UR4 ;  /* 0x0000065425047896 */ /* 0x000fd20008000004 */
[----:B------:R-:W-:Y:S01]  /*8d60*/  SYNCS.ARRIVE.TRANS64.RED.A1T0 RZ, [UR4], RZ ;  /* 0x000000ffffff79a7 */ /* 0x000fe20008100404 */
[----:B------:R-:W-:Y:S05]  /*8d70*/  EXIT ;  /* 0x000000000000794d */ /* 0x000fea0003800000 */
.L_x_19:
[----:B--2---:R2:W1:Y:S02]  /*8d80*/  SYNCS.PHASECHK.TRANS64.TRYWAIT P0, [R2+URZ+0x100], R3 ;  /* 0x00010003020075a7 */ /* 0x00446400080011ff */
[----:B-1----:R-:W-:Y:S05]  /*8d90*/  @!P0 NANOSLEEP.SYNCS 0x989680 ;  /* 0x009896800000895d */ /* 0x002fea0003900000 */
[----:B------:R-:W1:Y:S02]  /*8da0*/  @!P0 SYNCS.PHASECHK.TRANS64 P0, [R2+URZ+0x100], R3 ;  /* 0x00010003020085a7 */ /* 0x000e6400080010ff */
[----:B-1----:R-:W-:Y:S05]  /*8db0*/  @!P0 BRA `(.L_x_19) ;  /* 0xfffffffc00f08947 */ /* 0x002fea000383ffff */
[----:B------:R-:W-:Y:S05]  /*8dc0*/  BRA `(.L_x_131) ;  /* 0xffffff8800047947 */ /* 0x000fea000383ffff */
.L_x_22:
[----:B-1----:R-:W-:-:S07]  /*8dd0*/  MOV R2, UR33 ;  /* 0x0000002100027c02 */ /* 0x002fce0008000f00 */
.L_x_132:
[----:B-1----:R1:W2:Y:S02]  /*8de0*/  SYNCS.PHASECHK.TRANS64.TRYWAIT P0, [R2+URZ+0x20], R4 ;  /* 0x00002004020075a7 */ /* 0x0022a400080011ff */
[----:B--2---:R-:W-:Y:S05]  /*8df0*/  @!P0 NANOSLEEP.SYNCS 0x989680 ;  /* 0x009896800000895d */ /* 0x004fea0003900000 */
[----:B------:R-:W2:Y:S02]  /*8e00*/  @!P0 SYNCS.PHASECHK.TRANS64 P0, [R2+URZ+0x20], R4 ;  /* 0x00002004020085a7 */ /* 0x000ea400080010ff */
[----:B--2---:R-:W-:Y:S05]  /*8e10*/  @!P0 BRA `(.L_x_132) ;  /* 0xfffffffc00f08947 */ /* 0x004fea000383ffff */
[----:B------:R-:W-:Y:S05]  /*8e20*/  BRA `(.L_x_21) ;  /* 0xffffff8800547947 */ /* 0x000fea000383ffff */
.L_x_28:
[----:B-1----:R-:W-:-:S07]  /*8e30*/  MOV R2, UR17 ;  /* 0x0000001100027c02 */ /* 0x002fce0008000f00 */
.L_x_133:
[----:B-1----:R1:W2:Y:S02]  /*8e40*/  SYNCS.PHASECHK.TRANS64.TRYWAIT P0, [R2+URZ+0x20], R4 ;  /* 0x00002004020075a7 */ /* 0x0022a400080011ff */
[----:B--2---:R-:W-:Y:S05]  /*8e50*/  @!P0 NANOSLEEP.SYNCS 0x989680 ;  /* 0x009896800000895d */ /* 0x004fea0003900000 */
[----:B------:R-:W2:Y:S02]  /*8e60*/  @!P0 SYNCS.PHASECHK.TRANS64 P0, [R2+URZ+0x20], R4 ;  /* 0x00002004020085a7 */ /* 0x000ea400080010ff */
[----:B--2---:R-:W-:Y:S05]  /*8e70*/  @!P0 BRA `(.L_x_133) ;  /* 0xfffffffc00f08947 */ /* 0x004fea000383ffff */
[----:B------:R-:W-:Y:S05]  /*8e80*/  BRA `(.L_x_27) ;  /* 0xffffff8800fc7947 */ /* 0x000fea000383ffff */
.L_x_32:
[----:B-1----:R1:W2:Y:S02]  /*8e90*/  SYNCS.PHASECHK.TRANS64.TRYWAIT P0, [R2+URZ+0x90], R3 ;  /* 0x00009003020075a7 */ /* 0x0022a400080011ff */
[----:B--2---:R-:W-:Y:S05]  /*8ea0*/  @!P0 NANOSLEEP.SYNCS 0x989680 ;  /* 0x009896800000895d */ /* 0x004fea0003900000 */
[----:B------:R-:W2:Y:S02]  /*8eb0*/  @!P0 SYNCS.PHASECHK.TRANS64 P0, [R2+URZ+0x90], R3 ;  /* 0x00009003020085a7 */ /* 0x000ea400080010ff */
[----:B--2---:R-:W-:Y:S05]  /*8ec0*/  @!P0 BRA `(.L_x_32) ;  /* 0xfffffffc00f08947 */ /* 0x004fea000383ffff */
[----:B------:R-:W-:Y:S05]  /*8ed0*/  BRA `(.L_x_134) ;  /* 0xffffff8c008c7947 */ /* 0x000fea000383ffff */
.L_x_36:
[----:B----4-:R-:W-:-:S07]  /*8ee0*/  MOV R0, UR5 ;  /* 0x0000000500007c02 */ /* 0x010fce0008000f00 */
.L_x_135:
[----:B-1----:R1:W2:Y:S02]  /*8ef0*/  SYNCS.PHASECHK.TRANS64.TRYWAIT P0, [R0+URZ], R2 ;  /* 0x00000002000075a7 */ /* 0x0022a400080011ff */
[----:B--2---:R-:W-:Y:S05]  /*8f00*/  @!P0 NANOSLEEP.SYNCS 0x989680 ;  /* 0x009896800000895d */ /* 0x004fea0003900000 */
[----:B------:R-:W2:Y:S02]  /*8f10*/  @!P0 SYNCS.PHASECHK.TRANS64 P0, [R0+URZ], R2 ;  /* 0x00000002000085a7 */ /* 0x000ea400080010ff */
[----:B--2---:R-:W-:Y:S05]  /*8f20*/  @!P0 BRA `(.L_x_135) ;  /* 0xfffffffc00f08947 */ /* 0x004fea000383ffff */
[----:B------:R-:W-:Y:S05]  /*8f30*/  BRA `(.L_x_136) ;  /* 0xffffff9000fc7947 */ /* 0x000fea000383ffff */
.L_x_37:
[----:B----4-:R-:W-:-:S07]  /*8f40*/  MOV R0, UR5 ;  /* 0x0000000500007c02 */ /* 0x010fce0008000f00 */
.L_x_137:
[----:B-1----:R1:W2:Y:S02]  /*8f50*/  SYNCS.PHASECHK.TRANS64.TRYWAIT P0, [R0+URZ], R3 ;  /* 0x00000003000075a7 */ /* 0x0022a400080011ff */
[----:B--2---:R-:W-:Y:S05]  /*8f60*/  @!P0 NANOSLEEP.SYNCS 0x989680 ;  /* 0x009896800000895d */ /* 0x004fea0003900000 */
[----:B------:R-:W2:Y:S02]  /*8f70*/  @!P0 SYNCS.PHASECHK.TRANS64 P0, [R0+URZ], R3 ;  /* 0x00000003000085a7 */ /* 0x000ea400080010ff */
[----:B--2---:R-:W-:Y:S05]  /*8f80*/  @!P0 BRA `(.L_x_137) ;  /* 0xfffffffc00f08947 */ /* 0x004fea000383ffff */
[----:B------:R-:W-:Y:S05]  /*8f90*/  BRA `(.L_x_138) ;  /* 0xffffff9400087947 */ /* 0x000fea000383ffff */
.L_x_38:
[----:B----4-:R-:W-:-:S07]  /*8fa0*/  MOV R0, UR5 ;  /* 0x0000000500007c02 */ /* 0x010fce0008000f00 */
.L_x_139:
[----:B-1----:R1:W2:Y:S02]  /*8fb0*/  SYNCS.PHASECHK.TRANS64.TRYWAIT P0, [R0+URZ], R3 ;  /* 0x00000003000075a7 */ /* 0x0022a400080011ff */
[----:B--2---:R-:W-:Y:S05]  /*8fc0*/  @!P0 NANOSLEEP.SYNCS 0x989680 ;  /* 0x009896800000895d */ /* 0x004fea0003900000 */
[----:B------:R-:W2:Y:S02]  /*8fd0*/  @!P0 SYNCS.PHASECHK.TRANS64 P0, [R0+URZ], R3 ;  /* 0x00000003000085a7 */ /* 0x000ea400080010ff */
[----:B--2---:R-:W-:Y:S05]  /*8fe0*/  @!P0 BRA `(.L_x_139) ;  /* 0xfffffffc00f08947 */ /* 0x004fea000383ffff */
[----:B------:R-:W-:Y:S05]  /*8ff0*/  BRA `(.L_x_140) ;  /* 0xffffff9400147947 */ /* 0x000fea000383ffff */
.L_x_41:
[----:B-1----:R1:W2:Y:S02]  /*9000*/  SYNCS.PHASECHK.TRANS64.TRYWAIT P0, [R0+URZ+0xf0], R4 ;  /* 0x0000f004000075a7 */ /* 0x0022a400080011ff */
[----:B--2---:R-:W-:Y:S05]  /*9010*/  @!P0 NANOSLEEP.SYNCS 0x989680 ;  /* 0x009896800000895d */ /* 0x004fea0003900000 */
[----:B------:R-:W2:Y:S02]  /*9020*/  @!P0 SYNCS.PHASECHK.TRANS64 P0, [R0+URZ+0xf0], R4 ;  /* 0x0000f004000085a7 */ /* 0x000ea400080010ff */
[----:B--2---:R-:W-:Y:S05]  /*9030*/  @!P0 BRA `(.L_x_41) ;  /* 0xfffffffc00f08947 */ /* 0x004fea000383ffff */
[----:B------:R-:W-:Y:S05]  /*9040*/  BRA `(.L_x_141) ;  /* 0xffffff9400707947 */ /* 0x000fea000383ffff */
.L_x_42:
[----:B------:R-:W-:-:S07]  /*9050*/  MOV R0, UR5 ;  /* 0x0000000500007c02 */ /* 0x000fce0008000f00 */
.L_x_142:
[----:B-1----:R1:W2:Y:S02]  /*9060*/  SYNCS.PHASECHK.TRANS64.TRYWAIT P0, [R0+URZ+0xa0], R5 ;  /* 0x0000a005000075a7 */ /* 0x0022a400080011ff */
[----:B--2---:R-:W-:Y:S05]  /*9070*/  @!P0 NANOSLEEP.SYNCS 0x989680 ;  /* 0x009896800000895d */ /* 0x004fea0003900000 */
[----:B------:R-:W2:Y:S02]  /*9080*/  @!P0 SYNCS.PHASECHK.TRANS64 P0, [R0+URZ+0xa0], R5 ;  /* 0x0000a005000085a7 */ /* 0x000ea400080010ff */
[----:B--2---:R-:W-:Y:S05]  /*9090*/  @!P0 BRA `(.L_x_142) ;  /* 0xfffffffc00f08947 */ /* 0x004fea000383ffff */
[----:B------:R-:W-:Y:S05]  /*90a0*/  BRA `(.L_x_143) ;  /* 0xffffff9400807947 */ /* 0x000fea000383ffff */
.L_x_43:
[----:B-1----:R1:W2:Y:S02]  /*90b0*/  SYNCS.PHASECHK.TRANS64.TRYWAIT P1, [R0+URZ+0x90], R4 ;  /* 0x00009004000075a7 */ /* 0x0022a400080211ff */
[----:B--2---:R-:W-:Y:S05]  /*90c0*/  @!P1 NANOSLEEP.SYNCS 0x989680 ;  /* 0x009896800000995d */ /* 0x004fea0003900000 */
[----:B------:R-:W2:Y:S02]  /*90d0*/  @!P1 SYNCS.PHASECHK.TRANS64 P1, [R0+URZ+0x90], R4 ;  /* 0x00009004000095a7 */ /* 0x000ea400080210ff */
[----:B--2---:R-:W-:Y:S05]  /*90e0*/  @!P1 BRA `(.L_x_43) ;  /* 0xfffffffc00f09947 */ /* 0x004fea000383ffff */
[----:B------:R-:W-:Y:S05]  /*90f0*/  BRA `(.L_x_144) ;  /* 0xffffff9400b07947 */ /* 0x000fea000383ffff */
.L_x_46:
[----:B------:R-:W-:-:S07]  /*9100*/  MOV R0, UR5 ;  /* 0x0000000500007c02 */ /* 0x000fce0008000f00 */
.L_x_145:
[----:B-1----:R1:W2:Y:S02]  /*9110*/  SYNCS.PHASECHK.TRANS64.TRYWAIT P0, [R0+URZ+0xa0], R2 ;  /* 0x0000a002000075a7 */ /* 0x0022a400080011ff */
[----:B--2---:R-:W-:Y:S05]  /*9120*/  @!P0 NANOSLEEP.SYNCS 0x989680 ;  /* 0x009896800000895d */ /* 0x004fea0003900000 */
[----:B------:R-:W2:Y:S02]  /*9130*/  @!P0 SYNCS.PHASECHK.TRANS64 P0, [R0+URZ+0xa0], R2 ;  /* 0x0000a002000085a7 */ /* 0x000ea400080010ff */
[----:B--2---:R-:W-:Y:S05]  /*9140*/  @!P0 BRA `(.L_x_145) ;  /* 0xfffffffc00f08947 */ /* 0x004fea000383ffff */
[----:B------:R-:W-:Y:S05]  /*9150*/  BRA `(.L_x_45) ;  /* 0xffffff9800047947 */ /* 0x000fea000383ffff */
.L_x_53:
[----:B-1----:R1:W2:Y:S02]  /*9160*/  SYNCS.PHASECHK.TRANS64.TRYWAIT P1, [R0+URZ+0x90], R2 ;  /* 0x00009002000075a7 */ /* 0x0022a400080211ff */
[----:B--2---:R-:W-:Y:S05]  /*9170*/  @!P1 NANOSLEEP.SYNCS 0x989680 ;  /* 0x009896800000995d */ /* 0x004fea0003900000 */
[----:B------:R-:W2:Y:S02]  /*9180*/  @!P1 SYNCS.PHASECHK.TRANS64 P1, [R0+URZ+0x90], R2 ;  /* 0x00009002000095a7 */ /* 0x000ea400080210ff */
[----:B--2---:R-:W-:Y:S05]  /*9190*/  @!P1 BRA `(.L_x_53) ;  /* 0xfffffffc00f09947 */ /* 0x004fea000383ffff */
[----:B------:R-:W-:Y:S05]  /*91a0*/  BRA `(.L_x_146) ;  /* 0xffffff9c00647947 */ /* 0x000fea000383ffff */
.L_x_54:
[----:B------:R-:W-:-:S07]  /*91b0*/  MOV R2, UR8 ;  /* 0x0000000800027c02 */ /* 0x000fce0008000f00 */
.L_x_147:
[----:B-1----:R1:W2:Y:S02]  /*91c0*/  SYNCS.PHASECHK.TRANS64.TRYWAIT P0, [R2+URZ+0xd0], R0 ;  /* 0x0000d000020075a7 */ /* 0x0022a400080011ff */
[----:B--2---:R-:W-:Y:S05]  /*91d0*/  @!P0 NANOSLEEP.SYNCS 0x989680 ;  /* 0x009896800000895d */ /* 0x004fea0003900000 */
[----:B------:R-:W2:Y:S02]  /*91e0*/  @!P0 SYNCS.PHASECHK.TRANS64 P0, [R2+URZ+0xd0], R0 ;  /* 0x0000d000020085a7 */ /* 0x000ea400080010ff */
[----:B--2---:R-:W-:Y:S05]  /*91f0*/  @!P0 BRA `(.L_x_147) ;  /* 0xfffffffc00f08947 */ /* 0x004fea000383ffff */
[----:B------:R-:W-:Y:S05]  /*9200*/  BRA `(.L_x_148) ;  /* 0xffffff9c00b47947 */ /* 0x000fea000383ffff */
.L_x_57:
[----:B------:R-:W-:Y:S07]  /*9210*/  MOV R0, UR7 ;  /* 0x0000000700007c02 */ /* 0x000fee0008000f00 */
.L_x_149:
[----:B-1----:R1:W2:Y:S02]  /*9220*/  SYNCS.PHASECHK.TRANS64.TRYWAIT P0, [R0+URZ], R2 ;  /* 0x00000002000075a7 */ /* 0x0022a400080011ff */
[----:B--2---:R-:W-:Y:S05]  /*9230*/  @!P0 NANOSLEEP.SYNCS 0x989680 ;  /* 0x009896800000895d */ /* 0x004fea0003900000 */
[----:B------:R-:W2:Y:S02]  /*9240*/  @!P0 SYNCS.PHASECHK.TRANS64 P0, [R0+URZ], R2 ;  /* 0x00000002000085a7 */ /* 0x000ea400080010ff */
[----:B--2---:R-:W-:Y:S05]  /*9250*/  @!P0 BRA `(.L_x_149) ;  /* 0xfffffffc00f08947 */ /* 0x004fea000383ffff */
[----:B------:R-:W-:Y:S05]  /*9260*/  BRA `(.L_x_56) ;  /* 0xffffff9c00d07947 */ /* 0x000fea000383ffff */
.L_x_60:
[----:B------:R-:W-:-:S07]  /*9270*/  MOV R0, UR5 ;  /* 0x0000000500007c02 */ /* 0x000fce0008000f00 */
.L_x_150:
[----:B--2---:R2:W3:Y:S02]  /*9280*/  SYNCS.PHASECHK.TRANS64.TRYWAIT P0, [R0+URZ], R2 ;  /* 0x00000002000075a7 */ /* 0x0044e400080011ff */
[----:B---3--:R-:W-:Y:S05]  /*9290*/  @!P0 NANOSLEEP.SYNCS 0x989680 ;  /* 0x009896800000895d */ /* 0x008fea0003900000 */
[----:B------:R-:W3:Y:S02]  /*92a0*/  @!P0 SYNCS.PHASECHK.TRANS64 P0, [R0+URZ], R2 ;  /* 0x00000002000085a7 */ /* 0x000ee400080010ff */
[----:B---3--:R-:W-:Y:S05]  /*92b0*/  @!P0 BRA `(.L_x_150) ;  /* 0xfffffffc00f08947 */ /* 0x008fea000383ffff */
[----:B------:R-:W-:Y:S05]  /*92c0*/  BRA `(.L_x_151) ;  /* 0xffffffa000847947 */ /* 0x000fea000383ffff */
.L_x_61:
[----:B------:R-:W-:-:S07]  /*92d0*/  MOV R0, UR5 ;  /* 0x0000000500007c02 */ /* 0x000fce0008000f00 */
.L_x_152:
[----:B-1----:R1:W2:Y:S02]  /*92e0*/  SYNCS.PHASECHK.TRANS64.TRYWAIT P0, [R0+URZ], R3 ;  /* 0x00000003000075a7 */ /* 0x0022a400080011ff */
[----:B--2---:R-:W-:Y:S05]  /*92f0*/  @!P0 NANOSLEEP.SYNCS 0x989680 ;  /* 0x009896800000895d */ /* 0x004fea0003900000 */
[----:B------:R-:W2:Y:S02]  /*9300*/  @!P0 SYNCS.PHASECHK.TRANS64 P0, [R0+URZ], R3 ;  /* 0x00000003000085a7 */ /* 0x000ea400080010ff */
[----:B--2---:R-:W-:Y:S05]  /*9310*/  @!P0 BRA `(.L_x_152) ;  /* 0xfffffffc00f08947 */ /* 0x004fea000383ffff */
[----:B------:R-:W-:Y:S05]  /*9320*/  BRA `(.L_x_153) ;  /* 0xffffffa000907947 */ /* 0x000fea000383ffff */
.L_x_62:
[----:B------:R-:W-:-:S07]  /*9330*/  MOV R0, UR5 ;  /* 0x0000000500007c02 */ /* 0x000fce0008000f00 */
.L_x_154:
[----:B-1----:R1:W2:Y:S02]  /*9340*/  SYNCS.PHASECHK.TRANS64.TRYWAIT P0, [R0+URZ], R3 ;  /* 0x00000003000075a7 */ /* 0x0022a400080011ff */
[----:B--2---:R-:W-:Y:S05]  /*9350*/  @!P0 NANOSLEEP.SYNCS 0x989680 ;  /* 0x009896800000895d */ /* 0x004fea0003900000 */
[----:B------:R-:W2:Y:S02]  /*9360*/  @!P0 SYNCS.PHASECHK.TRANS64 P0, [R0+URZ], R3 ;  /* 0x00000003000085a7 */ /* 0x000ea400080010ff */
[----:B--2---:R-:W-:Y:S05]  /*9370*/  @!P0 BRA `(.L_x_154) ;  /* 0xfffffffc00f08947 */ /* 0x004fea000383ffff */
[----:B------:R-:W-:Y:S05]  /*9380*/  BRA `(.L_x_155) ;  /* 0xffffffa0009c7947 */ /* 0x000fea000383ffff */
.L_x_63:
[----:B-1----:R-:W-:-:S07]  /*9390*/  MOV R0, UR7 ;  /* 0x0000000700007c02 */ /* 0x002fce0008000f00 */
.L_x_156:
[----:B-1----:R1:W2:Y:S02]  /*93a0*/  SYNCS.PHASECHK.TRANS64.TRYWAIT P0, [R0+URZ], R2 ;  /* 0x00000002000075a7 */ /* 0x0022a400080011ff */
[----:B--2---:R-:W-:Y:S05]  /*93b0*/  @!P0 NANOSLEEP.SYNCS 0x989680 ;  /* 0x009896800000895d */ /* 0x004fea0003900000 */
[----:B------:R-:W2:Y:S02]  /*93c0*/  @!P0 SYNCS.PHASECHK.TRANS64 P0, [R0+URZ], R2 ;  /* 0x00000002000085a7 */ /* 0x000ea400080010ff */
[----:B--2---:R-:W-:Y:S05]  /*93d0*/  @!P0 BRA `(.L_x_156) ;  /* 0xfffffffc00f08947 */ /* 0x004fea000383ffff */
[----:B------:R-:W-:Y:S05]  /*93e0*/  BRA `(.L_x_157) ;  /* 0xffffffa000a87947 */ /* 0x000fea000383ffff */
.L_x_68:
[----:B--2---:R2:W3:Y:S02]  /*93f0*/  SYNCS.PHASECHK.TRANS64.TRYWAIT P0, [R0+URZ+0x90], R2 ;  /* 0x00009002000075a7 */ /* 0x0044e400080011ff */
[----:B---3--:R-:W-:Y:S05]  /*9400*/  @!P0 NANOSLEEP.SYNCS 0x989680 ;  /* 0x009896800000895d */ /* 0x008fea0003900000 */
[----:B------:R-:W3:Y:S02]  /*9410*/  @!P0 SYNCS.PHASECHK.TRANS64 P0, [R0+URZ+0x90], R2 ;  /* 0x00009002000085a7 */ /* 0x000ee400080010ff */
[----:B---3--:R-:W-:Y:S05]  /*9420*/  @!P0 BRA `(.L_x_68) ;  /* 0xfffffffc00f08947 */ /* 0x008fea000383ffff */
[----:B------:R-:W-:Y:S05]  /*9430*/  BRA `(.L_x_158) ;  /* 0xffffffa400b47947 */ /* 0x000fea000383ffff */
.L_x_71:
[----:B------:R-:W-:Y:S07]  /*9440*/  MOV R0, UR7 ;  /* 0x0000000700007c02 */ /* 0x000fee0008000f00 */
.L_x_159:
[----:B--2---:R2:W3:Y:S02]  /*9450*/  SYNCS.PHASECHK.TRANS64.TRYWAIT P0, [R0+URZ+0x88], R2 ;  /* 0x00008802000075a7 */ /* 0x0044e400080011ff */
[----:B---3--:R-:W-:Y:S05]  /*9460*/  @!P0 NANOSLEEP.SYNCS 0x989680 ;  /* 0x009896800000895d */ /* 0x008fea0003900000 */
[----:B------:R-:W3:Y:S02]  /*9470*/  @!P0 SYNCS.PHASECHK.TRANS64 P0, [R0+URZ+0x88], R2 ;  /* 0x00008802000085a7 */ /* 0x000ee400080010ff */
[----:B---3--:R-:W-:Y:S05]  /*9480*/  @!P0 BRA `(.L_x_159) ;  /* 0xfffffffc00f08947 */ /* 0x008fea000383ffff */
[----:B------:R-:W-:Y:S05]  /*9490*/  BRA `(.L_x_70) ;  /* 0xffffffa800947947 */ /* 0x000fea000383ffff */
.L_x_74:
[----:B------:R-:W-:Y:S07]  /*94a0*/  MOV R0, UR7 ;  /* 0x0000000700007c02 */ /* 0x000fee0008000f00 */
.L_x_160:
[----:B-1----:R1:W2:Y:S02]  /*94b0*/  SYNCS.PHASECHK.TRANS64.TRYWAIT P0, [R0+URZ+0x60], R14 ;  /* 0x0000600e000075a7 */ /* 0x0022a400080011ff */
[----:B--2---:R-:W-:Y:S05]  /*94c0*/  @!P0 NANOSLEEP.SYNCS 0x989680 ;  /* 0x009896800000895d */ /* 0x004fea0003900000 */
[----:B------:R-:W2:Y:S02]  /*94d0*/  @!P0 SYNCS.PHASECHK.TRANS64 P0, [R0+URZ+0x60], R14 ;  /* 0x0000600e000085a7 */ /* 0x000ea400080010ff */
[----:B--2---:R-:W-:Y:S05]  /*94e0*/  @!P0 BRA `(.L_x_160) ;  /* 0xfffffffc00f08947 */ /* 0x004fea000383ffff */
[----:B------:R-:W-:Y:S05]  /*94f0*/  BRA `(.L_x_161) ;  /* 0xffffffac000c7947 */ /* 0x000fea000383ffff */
.L_x_75:
[----:B------:R-:W-:Y:S07]  /*9500*/  MOV R0, UR7 ;  /* 0x0000000700007c02 */ /* 0x000fee0008000f00 */
.L_x_162:
[----:B-1----:R1:W2:Y:S02]  /*9510*/  SYNCS.PHASECHK.TRANS64.TRYWAIT P0, [R0+URZ+0x68], R14 ;  /* 0x0000680e000075a7 */ /* 0x0022a400080011ff */
[----:B--2---:R-:W-:Y:S05]  /*9520*/  @!P0 NANOSLEEP.SYNCS 0x989680 ;  /* 0x009896800000895d */ /* 0x004fea0003900000 */
[----:B------:R-:W2:Y:S02]  /*9530*/  @!P0 SYNCS.PHASECHK.TRANS64 P0, [R0+URZ+0x68], R14 ;  /* 0x0000680e000085a7 */ /* 0x000ea400080010ff */
[----:B--2---:R-:W-:Y:S05]  /*9540*/  @!P0 BRA `(.L_x_162) ;  /* 0xfffffffc00f08947 */ /* 0x004fea000383ffff */
[----:B------:R-:W-:Y:S05]  /*9550*/  BRA `(.L_x_163) ;  /* 0xffffffac00447947 */ /* 0x000fea000383ffff */
.L_x_76:
[----:B------:R-:W-:Y:S07]  /*9560*/  MOV R0, UR7 ;  /* 0x0000000700007c02 */ /* 0x000fee0008000f00 */
.L_x_164:
[----:B-1----:R1:W2:Y:S02]  /*9570*/  SYNCS.PHASECHK.TRANS64.TRYWAIT P0, [R0+URZ+0x70], R14 ;  /* 0x0000700e000075a7 */ /* 0x0022a400080011ff */
[----:B--2---:R-:W-:Y:S05]  /*9580*/  @!P0 NANOSLEEP.SYNCS 0x989680 ;  /* 0x009896800000895d */ /* 0x004fea0003900000 */
[----:B------:R-:W2:Y:S02]  /*9590*/  @!P0 SYNCS.PHASECHK.TRANS64 P0, [R0+URZ+0x70], R14 ;  /* 0x0000700e000085a7 */ /* 0x000ea400080010ff */
[----:B--2---:R-:W-:Y:S05]  /*95a0*/  @!P0 BRA `(.L_x_164) ;  /* 0xfffffffc00f08947 */ /* 0x004fea000383ffff */
[----:B------:R-:W-:Y:S05]  /*95b0*/  BRA `(.L_x_165) ;  /* 0xffffffac00887947 */ /* 0x000fea000383ffff */
.L_x_77:
[----:B------:R-:W-:Y:S07]  /*95c0*/  MOV R0, UR7 ;  /* 0x0000000700007c02 */ /* 0x000fee0008000f00 */
.L_x_166:
[----:B-1----:R1:W2:Y:S02]  /*95d0*/  SYNCS.PHASECHK.TRANS64.TRYWAIT P0, [R0+URZ+0x78], R14 ;  /* 0x0000780e000075a7 */ /* 0x0022a400080011ff */
[----:B--2---:R-:W-:Y:S05]  /*95e0*/  @!P0 NANOSLEEP.SYNCS 0x989680 ;  /* 0x009896800000895d */ /* 0x004fea0003900000 */
[----:B------:R-:W2:Y:S02]  /*95f0*/  @!P0 SYNCS.PHASECHK.TRANS64 P0, [R0+URZ+0x78], R14 ;  /* 0x0000780e000085a7 */ /* 0x000ea400080010ff */
[----:B--2---:R-:W-:Y:S05]  /*9600*/  @!P0 BRA `(.L_x_166) ;  /* 0xfffffffc00f08947 */ /* 0x004fea000383ffff */
[----:B------:R-:W-:Y:S05]  /*9610*/  BRA `(.L_x_167) ;  /* 0xffffffb0000c7947 */ /* 0x000fea000383ffff */
.L_x_79:
[----:B------:R-:W-:-:S07]  /*9620*/  MOV R0, UR7 ;  /* 0x0000000700007c02 */ /* 0x000fce0008000f00 */
.L_x_168:
[----:B-1----:R1:W3:Y:S02]  /*9630*/  SYNCS.PHASECHK.TRANS64.TRYWAIT P0, [R0+URZ+0x60], R2 ;  /* 0x00006002000075a7 */ /* 0x0022e400080011ff */
[----:B---3--:R-:W-:Y:S05]  /*9640*/  @!P0 NANOSLEEP.SYNCS 0x989680 ;  /* 0x009896800000895d */ /* 0x008fea0003900000 */
[----:B------:R-:W3:Y:S02]  /*9650*/  @!P0 SYNCS.PHASECHK.TRANS64 P0, [R0+URZ+0x60], R2 ;  /* 0x00006002000085a7 */ /* 0x000ee400080010ff */
[----:B---3--:R-:W-:Y:S05]  /*9660*/  @!P0 BRA `(.L_x_168) ;  /* 0xfffffffc00f08947 */ /* 0x008fea000383ffff */
[----:B------:R-:W-:Y:S05]  /*9670*/  BRA `(.L_x_169) ;  /* 0xffffffb0007c7947 */ /* 0x000fea000383ffff */
.L_x_80:
[----:B-1----:R-:W-:-:S07]  /*9680*/  MOV R0, UR7 ;  /* 0x0000000700007c02 */ /* 0x002fce0008000f00 */
.L_x_170:
[----:B-1----:R1:W3:Y:S02]  /*9690*/  SYNCS.PHASECHK.TRANS64.TRYWAIT P0, [R0+URZ+0x68], R2 ;  /* 0x00006802000075a7 */ /* 0x0022e400080011ff */
[----:B---3--:R-:W-:Y:S05]  /*96a0*/  @!P0 NANOSLEEP.SYNCS 0x989680 ;  /* 0x009896800000895d */ /* 0x008fea0003900000 */
[----:B------:R-:W3:Y:S02]  /*96b0*/  @!P0 SYNCS.PHASECHK.TRANS64 P0, [R0+URZ+0x68], R2 ;  /* 0x00006802000085a7 */ /* 0x000ee400080010ff */
[----:B---3--:R-:W-:Y:S05]  /*96c0*/  @!P0 BRA `(.L_x_170) ;  /* 0xfffffffc00f08947 */ /* 0x008fea000383ffff */
[----:B------:R-:W-:Y:S05]  /*96d0*/  BRA `(.L_x_171) ;  /* 0xffffffb0006c7947 */ /* 0x000fea000383ffff */
.L_x_81:
[----:B-1----:R-:W-:-:S07]  /*96e0*/  MOV R0, UR7 ;  /* 0x0000000700007c02 */ /* 0x002fce0008000f00 */
.L_x_172:
[----:B-1----:R1:W3:Y:S02]  /*96f0*/  SYNCS.PHASECHK.TRANS64.TRYWAIT P0, [R0+URZ+0x70], R2 ;  /* 0x00007002000075a7 */ /* 0x0022e400080011ff */
[----:B---3--:R-:W-:Y:S05]  /*9700*/  @!P0 NANOSLEEP.SYNCS 0x989680 ;  /* 0x009896800000895d */ /* 0x008fea0003900000 */
[----:B------:R-:W3:Y:S02]  /*9710*/  @!P0 SYNCS.PHASECHK.TRANS64 P0, [R0+URZ+0x70], R2 ;  /* 0x00007002000085a7 */ /* 0x000ee400080010ff */
[----:B---3--:R-:W-:Y:S05]  /*9720*/  @!P0 BRA `(.L_x_172) ;  /* 0xfffffffc00f08947 */ /* 0x008fea000383ffff */
[----:B------:R-:W-:Y:S05]  /*9730*/  BRA `(.L_x_173) ;  /* 0xffffffb0005c7947 */ /* 0x000fea000383ffff */
.L_x_83:
[----:B--2---:R2:W4:Y:S02]  /*9740*/  SYNCS.PHASECHK.TRANS64.TRYWAIT P0, [R0+URZ+0x90], R2 ;  /* 0x00009002000075a7 */ /* 0x00452400080011ff */
[----:B----4-:R-:W-:Y:S05]  /*9750*/  @!P0 NANOSLEEP.SYNCS 0x989680 ;  /* 0x009896800000895d */ /* 0x010fea0003900000 */
[----:B------:R-:W4:Y:S02]  /*9760*/  @!P0 SYNCS.PHASECHK.TRANS64 P0, [R0+URZ+0x90], R2 ;  /* 0x00009002000085a7 */ /* 0x000f2400080010ff */
[----:B----4-:R-:W-:Y:S05]  /*9770*/  @!P0 BRA `(.L_x_83) ;  /* 0xfffffffc00f08947 */ /* 0x010fea000383ffff */
[----:B------:R-:W-:Y:S05]  /*9780*/  BRA `(.L_x_174) ;  /* 0xffffffb400307947 */ /* 0x000fea000383ffff */
.L_x_94:
[----:B-1----:R-:W-:Y:S04]  /*9790*/  MOV R0, UR48 ;  /* 0x0000003000007c02 */ /* 0x002fe80008000f00 */
[----:B------:R1:W3:Y:S03]  /*97a0*/  SYNCS.PHASECHK.TRANS64.TRYWAIT P1, [R0+URZ+0x40], R3 ;  /* 0x00004003000075a7 */ /* 0x0002e600080211ff */
[----:B---3--:R-:W-:Y:S05]  /*97b0*/  @!P1 NANOSLEEP.SYNCS 0x989680 ;  /* 0x009896800000995d */ /* 0x008fea0003900000 */
[----:B------:R-:W3:Y:S02]  /*97c0*/  @!P1 SYNCS.PHASECHK.TRANS64 P1, [R0+URZ+0x40], R3 ;  /* 0x00004003000095a7 */ /* 0x000ee400080210ff */
[----:B---3--:R-:W-:Y:S05]  /*97d0*/  @!P1 BRA `(.L_x_94) ;  /* 0xfffffffc00ec9947 */ /* 0x008fea000383ffff */
[----:B------:R-:W-:Y:S05]  /*97e0*/  BRA `(.L_x_93) ;  /* 0xffffffc000687947 */ /* 0x000fea000383ffff */
.L_x_96:
[----:B-1----:R1:W2:Y:S02]  /*97f0*/  SYNCS.PHASECHK.TRANS64.TRYWAIT P0, [R64+URZ+0xb0], R2 ;  /* 0x0000b002400075a7 */ /* 0x0022a400080011ff */
[----:B--2---:R-:W-:Y:S05]  /*9800*/  @!P0 NANOSLEEP.SYNCS 0x989680 ;  /* 0x009896800000895d */ /* 0x004fea0003900000 */
[----:B------:R-:W2:Y:S02]  /*9810*/  @!P0 SYNCS.PHASECHK.TRANS64 P0, [R64+URZ+0xb0], R2 ;  /* 0x0000b002400085a7 */ /* 0x000ea400080010ff */
[----:B--2---:R-:W-:Y:S05]  /*9820*/  @!P0 BRA `(.L_x_96) ;  /* 0xfffffffc00f08947 */ /* 0x004fea000383ffff */
[----:B------:R-:W-:Y:S05]  /*9830*/  BRA `(.L_x_95) ;  /* 0xffffffc000947947 */ /* 0x000fea000383ffff */
.L_x_105:
[----:B--2---:R2:W3:Y:S02]  /*9840*/  SYNCS.PHASECHK.TRANS64.TRYWAIT P0, [R2+URZ+0x40], R0 ;  /* 0x00004000020075a7 */ /* 0x0044e400080011ff */
[----:B---3--:R-:W-:Y:S05]  /*9850*/  @!P0 NANOSLEEP.SYNCS 0x989680 ;  /* 0x009896800000895d */ /* 0x008fea0003900000 */
[----:B------:R-:W3:Y:S02]  /*9860*/  @!P0 SYNCS.PHASECHK.TRANS64 P0, [R2+URZ+0x40], R0 ;  /* 0x00004000020085a7 */ /* 0x000ee400080010ff */
[----:B---3--:R-:W-:Y:S05]  /*9870*/  @!P0 BRA `(.L_x_105) ;  /* 0xfffffffc00f08947 */ /* 0x008fea000383ffff */
[----:B------:R-:W-:Y:S05]  /*9880*/  BRA `(.L_x_104) ;  /* 0xffffffcc00787947 */ /* 0x000fea000383ffff */
.L_x_113:
[----:B--2---:R2:W3:Y:S02]  /*9890*/  SYNCS.PHASECHK.TRANS64.TRYWAIT P0, [R0+URZ+0x40], R5 ;  /* 0x00004005000075a7 */ /* 0x0044e400080011ff */
[----:B---3--:R-:W-:Y:S05]  /*98a0*/  @!P0 NANOSLEEP.SYNCS 0x989680 ;  /* 0x009896800000895d */ /* 0x008fea0003900000 */
[----:B------:R-:W3:Y:S02]  /*98b0*/  @!P0 SYNCS.PHASECHK.TRANS64 P0, [R0+URZ+0x40], R5 ;  /* 0x00004005000085a7 */ /* 0x000ee400080010ff */
[----:B---3--:R-:W-:Y:S05]  /*98c0*/  @!P0 BRA `(.L_x_113) ;  /* 0xfffffffc00f08947 */ /* 0x008fea000383ffff */
[----:B------:R-:W-:Y:S05]  /*98d0*/  BRA `(.L_x_112) ;  /* 0xffffffd8007c7947 */ /* 0x000fea000383ffff */
.L_x_121:
[----:B--2---:R2:W3:Y:S02]  /*98e0*/  SYNCS.PHASECHK.TRANS64.TRYWAIT P0, [R2+URZ+0x40], R0 ;  /* 0x00004000020075a7 */ /* 0x0044e400080011ff */
[----:B---3--:R-:W-:Y:S05]  /*98f0*/  @!P0 NANOSLEEP.SYNCS 0x989680 ;  /* 0x009896800000895d */ /* 0x008fea0003900000 */
[----:B------:R-:W3:Y:S02]  /*9900*/  @!P0 SYNCS.PHASECHK.TRANS64 P0, [R2+URZ+0x40], R0 ;  /* 0x00004000020085a7 */ /* 0x000ee400080010ff */
[----:B---3--:R-:W-:Y:S05]  /*9910*/  @!P0 BRA `(.L_x_121) ;  /* 0xfffffffc00f08947 */ /* 0x008fea000383ffff */
[----:B------:R-:W-:Y:S05]  /*9920*/  BRA `(.L_x_120) ;  /* 0xffffffe400807947 */ /* 0x000fea000383ffff */
        .weak           $__internal_0_$__cuda_sm10x_tcgen05_guardrail_trap_col_being_dealloced_not_returned_by_alloc
        .type           $__internal_0_$__cuda_sm10x_tcgen05_guardrail_trap_col_being_dealloced_not_returned_by_alloc,@function
        .size           $__internal_0_$__cuda_sm10x_tcgen05_guardrail_trap_col_being_dealloced_not_returned_by_alloc,($__internal_1_$__cuda_sm10x_tcgen05_guardrail_trap_phase_invalid_during_alloc - $__internal_0_$__cuda_sm10x_tcgen05_guardrail_trap_col_being_dealloced_not_returned_by_alloc)
$__internal_0_$__cuda_sm10x_tcgen05_guardrail_trap_col_being_dealloced_not_returned_by_alloc:
[----:B------:R-:W-:Y:S05]  /*9930*/  BPT.TRAP 0x1 ;  /* 0x000000040000795c */ /* 0x000fea0000300000 */
[----:B------:R-:W-:-:S04]  /*9940*/  HFMA2 R3, -RZ, RZ, 0, 0 ;  /* 0x00000000ff037431 */ /* 0x000fc800000001ff */
[----:B------:R-:W-:Y:S05]  /*9950*/  RET.REL.NODEC R2 `(_ZN7cutlass13device_kernelINS_4gemm6kernel13GemmUniversalIN4cute5tupleIJiiiiEEENS1_10collective13CollectiveMmaINS1_35MainloopSm100TmaUmmaWarpSpecializedILi4ELi2ELi4ENS5_IJNS4_1CILi1EEESB_SB_EEEEENS5_IJNSA_ILi64EEENSA_ILi256EEENSA_ILi32EEEEEENS_10bfloat16_tENS5_IJlSB_lEEESI_SJ_NS4_8TiledMMAINS4_8MMA_AtomIJNS4_20SM100_MMA_F16BF16_SSISI_SI_fLi64ELi256ELNS4_4UMMA5MajorE0ELSO_0ELNSN_7ScaleInE0ELSP_0EEEEEENS4_6LayoutISC_NS5_IJNSA_ILi0EEEST_ST_EEEEENS5_IJNS4_10UnderscoreESW_SW_EEEEENS4_13SM90_TMA_LOADENS4_14ComposedLayoutINS4_7SwizzleILi2ELi4ELi3EEENS4_18smem_ptr_flag_bitsILi16EEENSS_INS5_IJNSA_ILi8EEESG_EEENS5_IJSG_SB_EEEEEEEvNS4_8identityESZ_S19_vS1A_EENS_8epilogue10collective18CollectiveEpilogueINS1C_23Sm100TmaWarpSpecializedILi4ELi2ELi32ELb1ELb0EEEJSH_NS5_IJNSS_ISE_SB_EES1H_EEESI_SJ_SI_SJ_NS1C_6fusion15FusionCallbacksIS1G_NS1J_17LinearCombinationISI_fSI_fLNS_15FloatRoundStyleE2EEESH_S1I_JEEENS4_5SM1004TMEM4LOAD26SM100_TMEM_LOAD_16dp256b8xESZ_NS10_INS11_ILi3ELi4ELi3EEES14_NSS_INS5_IJS15_SE_EEENS5_IJSE_SB_EEEEEEENS4_17SM75_U32x4_LDSM_NENS4_14SM90_TMA_STOREES1X_NS4_17SM90_U32x4_STSM_NENS4_39AutoVectorizingCopyWithAssumedAlignmentILi128EEEEEEvvEEEEvNT_6ParamsE) ;  /* 0xffffff6402a87950 */ /* 0x000fea0003c3ffff */
        .weak           $__internal_1_$__cuda_sm10x_tcgen05_guardrail_trap_phase_invalid_during_alloc
        .type           $__internal_1_$__cuda_sm10x_tcgen05_guardrail_trap_phase_invalid_during_alloc,@function
        .size           $__internal_1_$__cuda_sm10x_tcgen05_guardrail_trap_phase_invalid_during_alloc,($__internal_2_$__cuda_sm10x_tcgen05_guardrail_trap_unallocated_columns_being_dealloced - $__internal_1_$__cuda_sm10x_tcgen05_guardrail_trap_phase_invalid_during_alloc)
$__internal_1_$__cuda_sm10x_tcgen05_guardrail_trap_phase_invalid_during_alloc:
[----:B------:R-:W-:Y:S05]  /*9960*/  BPT.TRAP 0x1 ;  /* 0x000000040000795c */ /* 0x000fea0000300000 */
[----:B------:R-:W-:-:S04]  /*9970*/  MOV R3, 0x0 ;  /* 0x0000000000037802 */ /* 0x000fc80000000f00 */
[----:B------:R-:W-:Y:S05]  /*9980*/  RET.REL.NODEC R2 `(_ZN7cutlass13device_kernelINS_4gemm6kernel13GemmUniversalIN4cute5tupleIJiiiiEEENS1_10collective13CollectiveMmaINS1_35MainloopSm100TmaUmmaWarpSpecializedILi4ELi2ELi4ENS5_IJNS4_1CILi1EEESB_SB_EEEEENS5_IJNSA_ILi64EEENSA_ILi256EEENSA_ILi32EEEEEENS_10bfloat16_tENS5_IJlSB_lEEESI_SJ_NS4_8TiledMMAINS4_8MMA_AtomIJNS4_20SM100_MMA_F16BF16_SSISI_SI_fLi64ELi256ELNS4_4UMMA5MajorE0ELSO_0ELNSN_7ScaleInE0ELSP_0EEEEEENS4_6LayoutISC_NS5_IJNSA_ILi0EEEST_ST_EEEEENS5_IJNS4_10UnderscoreESW_SW_EEEEENS4_13SM90_TMA_LOADENS4_14ComposedLayoutINS4_7SwizzleILi2ELi4ELi3EEENS4_18smem_ptr_flag_bitsILi16EEENSS_INS5_IJNSA_ILi8EEESG_EEENS5_IJSG_SB_EEEEEEEvNS4_8identityESZ_S19_vS1A_EENS_8epilogue10collective18CollectiveEpilogueINS1C_23Sm100TmaWarpSpecializedILi4ELi2ELi32ELb1ELb0EEEJSH_NS5_IJNSS_ISE_SB_EES1H_EEESI_SJ_SI_SJ_NS1C_6fusion15FusionCallbacksIS1G_NS1J_17LinearCombinationISI_fSI_fLNS_15FloatRoundStyleE2EEESH_S1I_JEEENS4_5SM1004TMEM4LOAD26SM100_TMEM_LOAD_16dp256b8xESZ_NS10_INS11_ILi3ELi4ELi3EEES14_NSS_INS5_IJS15_SE_EEENS5_IJSE_SB_EEEEEEENS4_17SM75_U32x4_LDSM_NENS4_14SM90_TMA_STOREES1X_NS4_17SM90_U32x4_STSM_NENS4_39AutoVectorizingCopyWithAssumedAlignmentILi128EEEEEEvvEEEEvNT_6ParamsE) ;  /* 0xffffff64029c7950 */ /* 0x000fea0003c3ffff */
        .weak           $__internal_2_$__cuda_sm10x_tcgen05_guardrail_trap_unallocated_columns_being_dealloced
        .type           $__internal_2_$__cuda_sm10x_tcgen05_guardrail_trap_unallocated_columns_being_dealloced,@function
        .size           $__internal_2_$__cuda_sm10x_tcgen05_guardrail_trap_unallocated_columns_being_dealloced,(.L_x_176 - $__internal_2_$__cuda_sm10x_tcgen05_guardrail_trap_unallocated_columns_being_dealloced)
$__internal_2_$__cuda_sm10x_tcgen05_guardrail_trap_unallocated_columns_being_dealloced:
[----:B------:R-:W-:Y:S05]  /*9990*/  BPT.TRAP 0x1 ;  /* 0x000000040000795c */ /* 0x000fea0000300000 */
[----:B------:R-:W-:-:S04]  /*99a0*/  HFMA2 R3, -RZ, RZ, 0, 0 ;  /* 0x00000000ff037431 */ /* 0x000fc800000001ff */
[----:B------:R-:W-:Y:S05]  /*99b0*/  RET.REL.NODEC R2 `(_ZN7cutlass13device_kernelINS_4gemm6kernel13GemmUniversalIN4cute5tupleIJiiiiEEENS1_10collective13CollectiveMmaINS1_35MainloopSm100TmaUmmaWarpSpecializedILi4ELi2ELi4ENS5_IJNS4_1CILi1EEESB_SB_EEEEENS5_IJNSA_ILi64EEENSA_ILi256EEENSA_ILi32EEEEEENS_10bfloat16_tENS5_IJlSB_lEEESI_SJ_NS4_8TiledMMAINS4_8MMA_AtomIJNS4_20SM100_MMA_F16BF16_SSISI_SI_fLi64ELi256ELNS4_4UMMA5MajorE0ELSO_0ELNSN_7ScaleInE0ELSP_0EEEEEENS4_6LayoutISC_NS5_IJNSA_ILi0EEEST_ST_EEEEENS5_IJNS4_10UnderscoreESW_SW_EEEEENS4_13SM90_TMA_LOADENS4_14ComposedLayoutINS4_7SwizzleILi2ELi4ELi3EEENS4_18smem_ptr_flag_bitsILi16EEENSS_INS5_IJNSA_ILi8EEESG_EEENS5_IJSG_SB_EEEEEEEvNS4_8identityESZ_S19_vS1A_EENS_8epilogue10collective18CollectiveEpilogueINS1C_23Sm100TmaWarpSpecializedILi4ELi2ELi32ELb1ELb0EEEJSH_NS5_IJNSS_ISE_SB_EES1H_EEESI_SJ_SI_SJ_NS1C_6fusion15FusionCallbacksIS1G_NS1J_17LinearCombinationISI_fSI_fLNS_15FloatRoundStyleE2EEESH_S1I_JEEENS4_5SM1004TMEM4LOAD26SM100_TMEM_LOAD_16dp256b8xESZ_NS10_INS11_ILi3ELi4ELi3EEES14_NSS_INS5_IJS15_SE_EEENS5_IJSE_SB_EEEEEEENS4_17SM75_U32x4_LDSM_NENS4_14SM90_TMA_STOREES1X_NS4_17SM90_U32x4_STSM_NENS4_39AutoVectorizingCopyWithAssumedAlignmentILi128EEEEEEvvEEEEvNT_6ParamsE) ;  /* 0xffffff6402907950 */ /* 0x000fea0003c3ffff */
.L_x_175:
[----:B------:R-:W-:-:S00]  /*99c0*/  BRA `(.L_x_175) ;  /* 0xfffffffc00fc7947 */ /* 0x000fc0000383ffff */
[----:B------:R-:W-:-:S00]  /*99d0*/  NOP ;  /* 0x0000000000007918 */ /* 0x000fc00000000000 */
        /* <DEDUP_REMOVED lines=10> */
.L_x_176:


//--------------------- .nv.global.init           --------------------------
	.section	.nv.global.init,"aw",@progbits
.nv.global.init:
	.type		$str$27,@object
	.size		$str$27,($str$28 - $str$27)
$str$27:
        /*0000*/ 	.byte	0x28, 0x61, 0x64, 0x64, 0x72, 0x65, 0x73, 0x73, 0x20, 0x26, 0x20, 0x6d, 0x61, 0x73, 0x6b, 0x29
        /*0010*/ 	.byte	0x20, 0x3d, 0x3d, 0x20, 0x30, 0x00
	.type		$str$28,@object
	.size		$str$28,($str$26 - $str$28)
$str$28:
        /*0016*/ 	.byte	0x2f, 0x74, 0x6d, 0x70, 0x2f, 0x63, 0x75, 0x74, 0x6c, 0x61, 0x73, 0x73, 0x5f, 0x73, 0x77, 0x65
        /*0026*/ 	.byte	0x65, 0x70, 0x5f, 0x73, 0x72, 0x63, 0x2f, 0x69, 0x6e, 0x63, 0x6c, 0x75, 0x64, 0x65, 0x2f, 0x63
        /*0036*/ 	.byte	0x75, 0x74, 0x65, 0x2f, 0x70, 0x6f, 0x69, 0x6e, 0x74, 0x65, 0x72, 0x5f, 0x66, 0x6c, 0x61, 0x67
        /*0046*/ 	.byte	0x67, 0x65, 0x64, 0x2e, 0x68, 0x70, 0x70, 0x00
	.type		$str$26,@object
	.size		$str$26,($str$25 - $str$26)
$str$26:
        /*004e*/ 	.byte	0x2f, 0x74, 0x6d, 0x70, 0x2f, 0x63, 0x75, 0x74, 0x6c, 0x61, 0x73, 0x73, 0x5f, 0x73, 0x77, 0x65
        /*005e*/ 	.byte	0x65, 0x70, 0x5f, 0x73, 0x72, 0x63, 0x2f, 0x69, 0x6e, 0x63, 0x6c, 0x75, 0x64, 0x65, 0x2f, 0x63
        /*006e*/ 	.byte	0x75, 0x74, 0x65, 0x2f, 0x61, 0x74, 0x6f, 0x6d, 0x2f, 0x63, 0x6f, 0x70, 0x79, 0x5f, 0x74, 0x72
        /*007e*/ 	.byte	0x61, 0x69, 0x74, 0x73, 0x5f, 0x73, 0x6d, 0x31, 0x30, 0x30, 0x2e, 0x68, 0x70, 0x70, 0x00
	.type		$str$25,@object
	.size		$str$25,(__unnamed_1 - $str$25)
$str$25:
        /*008d*/ 	.byte	0x28, 0x28, 0x75, 0x69, 0x6e, 0x74, 0x33, 0x32, 0x5f, 0x74, 0x28, 0x74, 0x68, 0x72, 0x65, 0x61
        /*009d*/ 	.byte	0x64, 0x49, 0x64, 0x78, 0x2e, 0x78, 0x29, 0x20, 0x2f, 0x20, 0x33, 0x32, 0x29, 0x20, 0x25, 0x20
        /*00ad*/ 	.byte	0x34, 0x29, 0x20, 0x3d, 0x3d, 0x20, 0x28, 0x28, 0x28, 0x74, 0x6d, 0x65, 0x6d, 0x5f, 0x61, 0x64
        /*00bd*/ 	.byte	0x64, 0x72, 0x20, 0x3e, 0x3e, 0x20, 0x31, 0x36, 0x29, 0x20, 0x2f, 0x20, 0x33, 0x32, 0x29, 0x20
        /*00cd*/ 	.byte	0x25, 0x20, 0x34, 0x29, 0x00
	.type		__unnamed_1,@object
	.size		__unnamed_1,(__unnamed_2 - __unnamed_1)
__unnamed_1:
        /*00d2*/ 	.byte	0x61, 0x75, 0x74, 0x6f, 0x20, 0x63, 0x75, 0x74, 0x65, 0x3a, 0x3a, 0x61, 0x73, 0x5f, 0x70, 0x6f
        /* <DEDUP_REMOVED lines=24> */
        /*0262*/ 	.byte	0x30, 0x39, 0x36, 0x3e, 0x3e, 0x3e, 0x3e, 0x5d, 0x00
	.type		__unnamed_2,@object
	.size		__unnamed_2,(.L_2 - __unnamed_2)
__unnamed_2:
        /* <DEDUP_REMOVED lines=46> */
        /*054b*/ 	.byte	0x75, 0x74, 0x65, 0x3a, 0x3a, 0x43, 0x3c, 0x30, 0x3e, 0x3e, 0x3e, 0x3e, 0x5d, 0x00
.L_2:


//--------------------- .nv.shared._ZN7cutlass13device_kernelINS_4gemm6kernel13GemmUniversalIN4cute5tupleIJiiiiEEENS1_10collective13CollectiveMmaINS1_35MainloopSm100TmaUmmaWarpSpecializedILi4ELi2ELi4ENS5_IJNS4_1CILi1EEESB_SB_EEEEENS5_IJNSA_ILi64EEENSA_ILi256EEENSA_ILi32EEEEEENS_10bfloat16_tENS5_IJlSB_lEEESI_SJ_NS4_8TiledMMAINS4_8MMA_AtomIJNS4_20SM100_MMA_F16BF16_SSISI_SI_fLi64ELi256ELNS4_4UMMA5MajorE0ELSO_0ELNSN_7ScaleInE0ELSP_0EEEEEENS4_6LayoutISC_NS5_IJNSA_ILi0EEEST_ST_EEEEENS5_IJNS4_10UnderscoreESW_SW_EEEEENS4_13SM90_TMA_LOADENS4_14ComposedLayoutINS4_7SwizzleILi2ELi4ELi3EEENS4_18smem_ptr_flag_bitsILi16EEENSS_INS5_IJNSA_ILi8EEESG_EEENS5_IJSG_SB_EEEEEEEvNS4_8identityESZ_S19_vS1A_EENS_8epilogue10collective18CollectiveEpilogueINS1C_23Sm100TmaWarpSpecializedILi4ELi2ELi32ELb1ELb0EEEJSH_NS5_IJNSS_ISE_SB_EES1H_EEESI_SJ_SI_SJ_NS1C_6fusion15FusionCallbacksIS1G_NS1J_17LinearCombinationISI_fSI_fLNS_15FloatRoundStyleE2EEESH_S1I_JEEENS4_5SM1004TMEM4LOAD26SM100_TMEM_LOAD_16dp256b8xESZ_NS10_INS11_ILi3ELi4ELi3EEES14_NSS_INS5_IJS15_SE_EEENS5_IJSE_SB_EEEEEEENS4_17SM75_U32x4_LDSM_NENS4_14SM90_TMA_STOREES1X_NS4_17SM90_U32x4_STSM_NENS4_39AutoVectorizingCopyWithAssumedAlignmentILi128EEEEEEvvEEEEvNT_6ParamsE --------------------------
	.section	.nv.shared._ZN7cutlass13device_kernelINS_4gemm6kernel13GemmUniversalIN4cute5tupleIJiiiiEEENS1_10collective13CollectiveMmaINS1_35MainloopSm100TmaUmmaWarpSpecializedILi4ELi2ELi4ENS5_IJNS4_1CILi1EEESB_SB_EEEEENS5_IJNSA_ILi64EEENSA_ILi256EEENSA_ILi32EEEEEENS_10bfloat16_tENS5_IJlSB_lEEESI_SJ_NS4_8TiledMMAINS4_8MMA_AtomIJNS4_20SM100_MMA_F16BF16_SSISI_SI_fLi64ELi256ELNS4_4UMMA5MajorE0ELSO_0ELNSN_7ScaleInE0ELSP_0EEEEEENS4_6LayoutISC_NS5_IJNSA_ILi0EEEST_ST_EEEEENS5_IJNS4_10UnderscoreESW_SW_EEEEENS4_13SM90_TMA_LOADENS4_14ComposedLayoutINS4_7SwizzleILi2ELi4ELi3EEENS4_18smem_ptr_flag_bitsILi16EEENSS_INS5_IJNSA_ILi8EEESG_EEENS5_IJSG_SB_EEEEEEEvNS4_8identityESZ_S19_vS1A_EENS_8epilogue10collective18CollectiveEpilogueINS1C_23Sm100TmaWarpSpecializedILi4ELi2ELi32ELb1ELb0EEEJSH_NS5_IJNSS_ISE_SB_EES1H_EEESI_SJ_SI_SJ_NS1C_6fusion15FusionCallbacksIS1G_NS1J_17LinearCombinationISI_fSI_fLNS_15FloatRoundStyleE2EEESH_S1I_JEEENS4_5SM1004TMEM4LOAD26SM100_TMEM_LOAD_16dp256b8xESZ_NS10_INS11_ILi3ELi4ELi3EEES14_NSS_INS5_IJS15_SE_EEENS5_IJSE_SB_EEEEEEENS4_17SM75_U32x4_LDSM_NENS4_14SM90_TMA_STOREES1X_NS4_17SM90_U32x4_STSM_NENS4_39AutoVectorizingCopyWithAssumedAlignmentILi128EEEEEEvvEEEEvNT_6ParamsE,"aw",@nobits
	.sectionflags	@""
	.align	16
	.zero		1024


//--------------------- .nv.shared.reserved.0     --------------------------
	.section	.nv.shared.reserved.0,"aw",@nobits
	.weak		__nv_reservedSMEM_offset_0_alias
	.size		__nv_reservedSMEM_offset_0_alias, 0, 64
	.other		__nv_reservedSMEM_offset_0_alias,@"STO_CUDA_RESERVED_SHARED STV_DEFAULT"
__nv_reservedSMEM_offset_0_alias:
	.zero		0
.nv.shared.reserved.0:
	.zero		64
	.weak		__nv_reservedSMEM_tcgen05_partition
	.type		__nv_reservedSMEM_tcgen05_partition,@object
	.size		__nv_reservedSMEM_tcgen05_partition,(.L_0 - __nv_reservedSMEM_tcgen05_partition)
__nv_reservedSMEM_tcgen05_partition:
	.zero		32
.L_0:


//--------------------- .nv.global                --------------------------
	.section	.nv.global,"aw",@nobits
.nv.global:
	.type		_ZN40_INTERNAL_23f9f061_4_k_cu_01c997a3_241184cute1_E,@object
	.size		_ZN40_INTERNAL_23f9f061_4_k_cu_01c997a3_241184cute1_E,(_ZN40_INTERNAL_23f9f061_4_k_cu_01c997a3_241184cuda3std3__45__cpo6cbeginE - _ZN40_INTERNAL_23f9f061_4_k_cu_01c997a3_241184cute1_E)
_ZN40_INTERNAL_23f9f061_4_k_cu_01c997a3_241184cute1_E:
	.zero		1
	.type		_ZN40_INTERNAL_23f9f061_4_k_cu_01c997a3_241184cuda3std3__45__cpo6cbeginE,@object
	.size		_ZN40_INTERNAL_23f9f061_4_k_cu_01c997a3_241184cuda3std3__45__cpo6cbeginE,(_ZN40_INTERNAL_23f9f061_4_k_cu_01c997a3_241184cuda3std3__48in_placeE - _ZN40_INTERNAL_23f9f061_4_k_cu_01c997a3_241184cuda3std3__45__cpo6cbeginE)
_ZN40_INTERNAL_23f9f061_4_k_cu_01c997a3_241184cuda3std3__45__cpo6cbeginE:
	.zero		1
	.type		_ZN40_INTERNAL_23f9f061_4_k_cu_01c997a3_241184cuda3std3__48in_placeE,@object
	.size		_ZN40_INTERNAL_23f9f061_4_k_cu_01c997a3_241184cuda3std3__48in_placeE,(_ZN40_INTERNAL_23f9f061_4_k_cu_01c997a3_241184cuda3std6ranges3__45__cpo9iter_moveE - _ZN40_INTERNAL_23f9f061_4_k_cu_01c997a3_241184cuda3std3__48in_placeE)
_ZN40_INTERNAL_23f9f061_4_k_cu_01c997a3_241184cuda3std3__48in_placeE:
	.zero		1
	.type		_ZN40_INTERNAL_23f9f061_4_k_cu_01c997a3_241184cuda3std6ranges3__45__cpo9iter_moveE,@object
	.size		_ZN40_INTERNAL_23f9f061_4_k_cu_01c997a3_241184cuda3std6ranges3__45__cpo9iter_moveE,(_ZN40_INTERNAL_23f9f061_4_k_cu_01c997a3_241184cuda3std3__45__cpo5beginE - _ZN40_INTERNAL_23f9f061_4_k_cu_01c997a3_241184cuda3std6ranges3__45__cpo9iter_moveE)
_ZN40_INTERNAL_23f9f061_4_k_cu_01c997a3_241184cuda3std6ranges3__45__cpo9iter_moveE:
	.zero		1
	.type		_ZN40_INTERNAL_23f9f061_4_k_cu_01c997a3_241184cuda3std3__45__cpo5beginE,@object
	.size		_ZN40_INTERNAL_23f9f061_4_k_cu_01c997a3_241184cuda3std3__45__cpo5beginE,(_ZN40_INTERNAL_23f9f061_4_k_cu_01c997a3_241184cuda3std3__442_GLOBAL__N__23f9f061_4_k_cu_01c997a3_241186ignoreE - _ZN40_INTERNAL_23f9f061_4_k_cu_01c997a3_241184cuda3std3__45__cpo5beginE)
_ZN40_INTERNAL_23f9f061_4_k_cu_01c997a3_241184cuda3std3__45__cpo5beginE:
	.zero		1
	.type		_ZN40_INTERNAL_23f9f061_4_k_cu_01c997a3_241184cuda3std3__442_GLOBAL__N__23f9f061_4_k_cu_01c997a3_241186ignoreE,@object
	.size		_ZN40_INTERNAL_23f9f061_4_k_cu_01c997a3_241184cuda3std3__442_GLOBAL__N__23f9f061_4_k_cu_01c997a3_241186ignoreE,(_ZN40_INTERNAL_23f9f061_4_k_cu_01c997a3_241184cute7productE - _ZN40_INTERNAL_23f9f061_4_k_cu_01c997a3_241184cuda3std3__442_GLOBAL__N__23f9f061_4_k_cu_01c997a3_241186ignoreE)
_ZN40_INTERNAL_23f9f061_4_k_cu_01c997a3_241184cuda3std3__442_GLOBAL__N__23f9f061_4_k_cu_01c997a3_241186ignoreE:
	.zero		1
	.type		_ZN40_INTERNAL_23f9f061_4_k_cu_01c997a3_241184cute7productE,@object
	.size		_ZN40_INTERNAL_23f9f061_4_k_cu_01c997a3_241184cute7productE,(_ZN40_INTERNAL_23f9f061_4_k_cu_01c997a3_241184cuda3std3__45__cpo3endE - _ZN40_INTERNAL_23f9f061_4_k_cu_01c997a3_241184cute7productE)
_ZN40_INTERNAL_23f9f061_4_k_cu_01c997a3_241184cute7productE:
	.zero		1
	.type		_ZN40_INTERNAL_23f9f061_4_k_cu_01c997a3_241184cuda3std3__45__cpo3endE,@object
	.size		_ZN40_INTERNAL_23f9f061_4_k_cu_01c997a3_241184cuda3std3__45__cpo3endE,(_ZN40_INTERNAL_23f9f061_4_k_cu_01c997a3_241184cuda3std3__419piecewise_constructE - _ZN40_INTERNAL_23f9f061_4_k_cu_01c997a3_241184cuda3std3__45__cpo3endE)
_ZN40_INTERNAL_23f9f061_4_k_cu_01c997a3_241184cuda3std3__45__cpo3endE:
	.zero		1
	.type		_ZN40_INTERNAL_23f9f061_4_k_cu_01c997a3_241184cuda3std3__419piecewise_constructE,@object
	.size		_ZN40_INTERNAL_23f9f061_4_k_cu_01c997a3_241184cuda3std3__419piecewise_constructE,(_ZN40_INTERNAL_23f9f061_4_k_cu_01c997a3_241184cuda3std3__45__cpo4cendE - _ZN40_INTERNAL_23f9f061_4_k_cu_01c997a3_241184cuda3std3__419piecewise_constructE)
_ZN40_INTERNAL_23f9f061_4_k_cu_01c997a3_241184cuda3std3__419piecewise_constructE:
	.zero		1
	.type		_ZN40_INTERNAL_23f9f061_4_k_cu_01c997a3_241184cuda3std3__45__cpo4cendE,@object
	.size		_ZN40_INTERNAL_23f9f061_4_k_cu_01c997a3_241184cuda3std3__45__cpo4cendE,(_ZN40_INTERNAL_23f9f061_4_k_cu_01c997a3_241184cuda3std6ranges3__45__cpo4swapE - _ZN40_INTERNAL_23f9f061_4_k_cu_01c997a3_241184cuda3std3__45__cpo4cendE)
_ZN40_INTERNAL_23f9f061_4_k_cu_01c997a3_241184cuda3std3__45__cpo4cendE:
	.zero		1
	.type		_ZN40_INTERNAL_23f9f061_4_k_cu_01c997a3_241184cuda3std6ranges3__45__cpo4swapE,@object
	.size		_ZN40_INTERNAL_23f9f061_4_k_cu_01c997a3_241184cuda3std6ranges3__45__cpo4swapE,(.L_10 - _ZN40_INTERNAL_23f9f061_4_k_cu_01c997a3_241184cuda3std6ranges3__45__cpo4swapE)
_ZN40_INTERNAL_23f9f061_4_k_cu_01c997a3_241184cuda3std6ranges3__45__cpo4swapE:
	.zero		1
.L_10:


//--------------------- .nv.constant0._ZN7cutlass13device_kernelINS_4gemm6kernel13GemmUniversalIN4cute5tupleIJiiiiEEENS1_10collective13CollectiveMmaINS1_35MainloopSm100TmaUmmaWarpSpecializedILi4ELi2ELi4ENS5_IJNS4_1CILi1EEESB_SB_EEEEENS5_IJNSA_ILi64EEENSA_ILi256EEENSA_ILi32EEEEEENS_10bfloat16_tENS5_IJlSB_lEEESI_SJ_NS4_8TiledMMAINS4_8MMA_AtomIJNS4_20SM100_MMA_F16BF16_SSISI_SI_fLi64ELi256ELNS4_4UMMA5MajorE0ELSO_0ELNSN_7ScaleInE0ELSP_0EEEEEENS4_6LayoutISC_NS5_IJNSA_ILi0EEEST_ST_EEEEENS5_IJNS4_10UnderscoreESW_SW_EEEEENS4_13SM90_TMA_LOADENS4_14ComposedLayoutINS4_7SwizzleILi2ELi4ELi3EEENS4_18smem_ptr_flag_bitsILi16EEENSS_INS5_IJNSA_ILi8EEESG_EEENS5_IJSG_SB_EEEEEEEvNS4_8identityESZ_S19_vS1A_EENS_8epilogue10collective18CollectiveEpilogueINS1C_23Sm100TmaWarpSpecializedILi4ELi2ELi32ELb1ELb0EEEJSH_NS5_IJNSS_ISE_SB_EES1H_EEESI_SJ_SI_SJ_NS1C_6fusion15FusionCallbacksIS1G_NS1J_17LinearCombinationISI_fSI_fLNS_15FloatRoundStyleE2EEESH_S1I_JEEENS4_5SM1004TMEM4LOAD26SM100_TMEM_LOAD_16dp256b8xESZ_NS10_INS11_ILi3ELi4ELi3EEES14_NSS_INS5_IJS15_SE_EEENS5_IJSE_SB_EEEEEEENS4_17SM75_U32x4_LDSM_NENS4_14SM90_TMA_STOREES1X_NS4_17SM90_U32x4_STSM_NENS4_39AutoVectorizingCopyWithAssumedAlignmentILi128EEEEEEvvEEEEvNT_6ParamsE --------------------------
	.section	.nv.constant0._ZN7cutlass13device_kernelINS_4gemm6kernel13GemmUniversalIN4cute5tupleIJiiiiEEENS1_10collective13CollectiveMmaINS1_35MainloopSm100TmaUmmaWarpSpecializedILi4ELi2ELi4ENS5_IJNS4_1CILi1EEESB_SB_EEEEENS5_IJNSA_ILi64EEENSA_ILi256EEENSA_ILi32EEEEEENS_10bfloat16_tENS5_IJlSB_lEEESI_SJ_NS4_8TiledMMAINS4_8MMA_AtomIJNS4_20SM100_MMA_F16BF16_SSISI_SI_fLi64ELi256ELNS4_4UMMA5MajorE0ELSO_0ELNSN_7ScaleInE0ELSP_0EEEEEENS4_6LayoutISC_NS5_IJNSA_ILi0EEEST_ST_EEEEENS5_IJNS4_10UnderscoreESW_SW_EEEEENS4_13SM90_TMA_LOADENS4_14ComposedLayoutINS4_7SwizzleILi2ELi4ELi3EEENS4_18smem_ptr_flag_bitsILi16EEENSS_INS5_IJNSA_ILi8EEESG_EEENS5_IJSG_SB_EEEEEEEvNS4_8identityESZ_S19_vS1A_EENS_8epilogue10collective18CollectiveEpilogueINS1C_23Sm100TmaWarpSpecializedILi4ELi2ELi32ELb1ELb0EEEJSH_NS5_IJNSS_ISE_SB_EES1H_EEESI_SJ_SI_SJ_NS1C_6fusion15FusionCallbacksIS1G_NS1J_17LinearCombinationISI_fSI_fLNS_15FloatRoundStyleE2EEESH_S1I_JEEENS4_5SM1004TMEM4LOAD26SM100_TMEM_LOAD_16dp256b8xESZ_NS10_INS11_ILi3ELi4ELi3EEES14_NSS_INS5_IJS15_SE_EEENS5_IJSE_SB_EEEEEEENS4_17SM75_U32x4_LDSM_NENS4_14SM90_TMA_STOREES1X_NS4_17SM90_U32x4_STSM_NENS4_39AutoVectorizingCopyWithAssumedAlignmentILi128EEEEEEvvEEEEvNT_6ParamsE,"a",@progbits
	.sectionflags	@""
	.align	4
.nv.constant0._ZN7cutlass13device_kernelINS_4gemm6kernel13GemmUniversalIN4cute5tupleIJiiiiEEENS1_10collective13CollectiveMmaINS1_35MainloopSm100TmaUmmaWarpSpecializedILi4ELi2ELi4ENS5_IJNS4_1CILi1EEESB_SB_EEEEENS5_IJNSA_ILi64EEENSA_ILi256EEENSA_ILi32EEEEEENS_10bfloat16_tENS5_IJlSB_lEEESI_SJ_NS4_8TiledMMAINS4_8MMA_AtomIJNS4_20SM100_MMA_F16BF16_SSISI_SI_fLi64ELi256ELNS4_4UMMA5MajorE0ELSO_0ELNSN_7ScaleInE0ELSP_0EEEEEENS4_6LayoutISC_NS5_IJNSA_ILi0EEEST_ST_EEEEENS5_IJNS4_10UnderscoreESW_SW_EEEEENS4_13SM90_TMA_LOADENS4_14ComposedLayoutINS4_7SwizzleILi2ELi4ELi3EEENS4_18smem_ptr_flag_bitsILi16EEENSS_INS5_IJNSA_ILi8EEESG_EEENS5_IJSG_SB_EEEEEEEvNS4_8identityESZ_S19_vS1A_EENS_8epilogue10collective18CollectiveEpilogueINS1C_23Sm100TmaWarpSpecializedILi4ELi2ELi32ELb1ELb0EEEJSH_NS5_IJNSS_ISE_SB_EES1H_EEESI_SJ_SI_SJ_NS1C_6fusion15FusionCallbacksIS1G_NS1J_17LinearCombinationISI_fSI_fLNS_15FloatRoundStyleE2EEESH_S1I_JEEENS4_5SM1004TMEM4LOAD26SM100_TMEM_LOAD_16dp256b8xESZ_NS10_INS11_ILi3ELi4ELi3EEES14_NSS_INS5_IJS15_SE_EEENS5_IJSE_SB_EEEEEEENS4_17SM75_U32x4_LDSM_NENS4_14SM90_TMA_STOREES1X_NS4_17SM90_U32x4_STSM_NENS4_39AutoVectorizingCopyWithAssumedAlignmentILi128EEEEEEvvEEEEvNT_6ParamsE:
	.zero		2944


//--------------------- SYMBOLS --------------------------

	.type		.nv.reservedSmem.offset0,@object
	.size		.nv.reservedSmem.offset0,0x4
	.type		.nv.reservedSmem.cap,@object
	.size		.nv.reservedSmem.cap,0x4
	.type		__assertfail,@function
